//
// Generated by NVIDIA NVVM Compiler
//
// Compiler Build ID: CL-36424714
// Cuda compilation tools, release 13.0, V13.0.88
// Based on NVVM 20.0.0
//

.version 9.0
.target sm_100
.address_size 64

	// .globl	_Z14matrixmult_Q_KPdS_S_S_
.func  (.param .b64 func_retval0) __internal_accurate_pow
(
	.param .b64 __internal_accurate_pow_param_0
)
;

.visible .entry _Z14matrixmult_Q_KPdS_S_S_(
	.param .u64 .ptr .align 1 _Z14matrixmult_Q_KPdS_S_S__param_0,
	.param .u64 .ptr .align 1 _Z14matrixmult_Q_KPdS_S_S__param_1,
	.param .u64 .ptr .align 1 _Z14matrixmult_Q_KPdS_S_S__param_2,
	.param .u64 .ptr .align 1 _Z14matrixmult_Q_KPdS_S_S__param_3
)
{
	.reg .pred 	%p<8>;
	.reg .b32 	%r<49>;
	.reg .b32 	%f<3>;
	.reg .b64 	%rd<47>;
	.reg .b64 	%fd<76>;

	ld.param.u64 	%rd19, [_Z14matrixmult_Q_KPdS_S_S__param_0];
	ld.param.u64 	%rd20, [_Z14matrixmult_Q_KPdS_S_S__param_1];
	ld.param.u64 	%rd21, [_Z14matrixmult_Q_KPdS_S_S__param_3];
	mov.u32 	%r11, %ctaid.x;
	mov.u32 	%r12, %ntid.x;
	mov.u32 	%r13, %tid.x;
	mad.lo.s32 	%r1, %r11, %r12, %r13;
	mov.u32 	%r14, %ctaid.y;
	mov.u32 	%r15, %ntid.y;
	mov.u32 	%r16, %tid.y;
	mad.lo.s32 	%r17, %r14, %r15, %r16;
	setp.gt.s32 	%p1, %r1, 195;
	setp.gt.u32 	%p2, %r17, 195;
	or.pred  	%p3, %p1, %p2;
	@%p3 bra 	$L__BB0_7;
	shl.b32 	%r47, %r1, 6;
	add.s32 	%r19, %r17, 392;
	mul.wide.u32 	%rd1, %r19, 8;
	add.s32 	%r20, %r17, 588;
	mul.wide.u32 	%rd2, %r20, 8;
	add.s32 	%r21, %r17, 784;
	mul.wide.u32 	%rd3, %r21, 8;
	add.s32 	%r22, %r17, 980;
	mul.wide.u32 	%rd4, %r22, 8;
	add.s32 	%r23, %r17, 1176;
	mul.wide.u32 	%rd5, %r23, 8;
	add.s32 	%r24, %r17, 1372;
	mul.wide.u32 	%rd6, %r24, 8;
	add.s32 	%r25, %r17, 1568;
	mul.wide.u32 	%rd7, %r25, 8;
	add.s32 	%r26, %r17, 1764;
	mul.wide.u32 	%rd8, %r26, 8;
	add.s32 	%r27, %r17, 1960;
	mul.wide.u32 	%rd9, %r27, 8;
	add.s32 	%r28, %r17, 2156;
	mul.wide.u32 	%rd10, %r28, 8;
	add.s32 	%r29, %r17, 2352;
	mul.wide.u32 	%rd11, %r29, 8;
	add.s32 	%r30, %r17, 2548;
	mul.wide.u32 	%rd12, %r30, 8;
	add.s32 	%r31, %r17, 2744;
	mul.wide.u32 	%rd13, %r31, 8;
	add.s32 	%r32, %r17, 2940;
	mul.wide.u32 	%rd14, %r32, 8;
	cvta.to.global.u64 	%rd22, %rd19;
	add.s64 	%rd15, %rd22, 64;
	cvta.to.global.u64 	%rd46, %rd20;
	mov.f64 	%fd74, 0d0000000000000000;
	mov.b32 	%r48, 0;
	add.s32 	%r33, %r17, 196;
$L__BB0_2:
	mul.wide.s32 	%rd23, %r47, 8;
	add.s64 	%rd24, %rd15, %rd23;
	ld.global.f64 	%fd8, [%rd24+-64];
	mul.wide.u32 	%rd25, %r17, 8;
	add.s64 	%rd26, %rd46, %rd25;
	ld.global.f64 	%fd9, [%rd26];
	fma.rn.f64 	%fd10, %fd8, %fd9, %fd74;
	ld.global.f64 	%fd11, [%rd24+-56];
	mul.wide.u32 	%rd27, %r33, 8;
	add.s64 	%rd28, %rd46, %rd27;
	ld.global.f64 	%fd12, [%rd28];
	fma.rn.f64 	%fd13, %fd11, %fd12, %fd10;
	ld.global.f64 	%fd14, [%rd24+-48];
	add.s64 	%rd29, %rd46, %rd1;
	ld.global.f64 	%fd15, [%rd29];
	fma.rn.f64 	%fd16, %fd14, %fd15, %fd13;
	ld.global.f64 	%fd17, [%rd24+-40];
	add.s64 	%rd30, %rd46, %rd2;
	ld.global.f64 	%fd18, [%rd30];
	fma.rn.f64 	%fd19, %fd17, %fd18, %fd16;
	ld.global.f64 	%fd20, [%rd24+-32];
	add.s64 	%rd31, %rd46, %rd3;
	ld.global.f64 	%fd21, [%rd31];
	fma.rn.f64 	%fd22, %fd20, %fd21, %fd19;
	ld.global.f64 	%fd23, [%rd24+-24];
	add.s64 	%rd32, %rd46, %rd4;
	ld.global.f64 	%fd24, [%rd32];
	fma.rn.f64 	%fd25, %fd23, %fd24, %fd22;
	ld.global.f64 	%fd26, [%rd24+-16];
	add.s64 	%rd33, %rd46, %rd5;
	ld.global.f64 	%fd27, [%rd33];
	fma.rn.f64 	%fd28, %fd26, %fd27, %fd25;
	ld.global.f64 	%fd29, [%rd24+-8];
	add.s64 	%rd34, %rd46, %rd6;
	ld.global.f64 	%fd30, [%rd34];
	fma.rn.f64 	%fd31, %fd29, %fd30, %fd28;
	ld.global.f64 	%fd32, [%rd24];
	add.s64 	%rd35, %rd46, %rd7;
	ld.global.f64 	%fd33, [%rd35];
	fma.rn.f64 	%fd34, %fd32, %fd33, %fd31;
	ld.global.f64 	%fd35, [%rd24+8];
	add.s64 	%rd36, %rd46, %rd8;
	ld.global.f64 	%fd36, [%rd36];
	fma.rn.f64 	%fd37, %fd35, %fd36, %fd34;
	ld.global.f64 	%fd38, [%rd24+16];
	add.s64 	%rd37, %rd46, %rd9;
	ld.global.f64 	%fd39, [%rd37];
	fma.rn.f64 	%fd40, %fd38, %fd39, %fd37;
	ld.global.f64 	%fd41, [%rd24+24];
	add.s64 	%rd38, %rd46, %rd10;
	ld.global.f64 	%fd42, [%rd38];
	fma.rn.f64 	%fd43, %fd41, %fd42, %fd40;
	ld.global.f64 	%fd44, [%rd24+32];
	add.s64 	%rd39, %rd46, %rd11;
	ld.global.f64 	%fd45, [%rd39];
	fma.rn.f64 	%fd46, %fd44, %fd45, %fd43;
	ld.global.f64 	%fd47, [%rd24+40];
	add.s64 	%rd40, %rd46, %rd12;
	ld.global.f64 	%fd48, [%rd40];
	fma.rn.f64 	%fd49, %fd47, %fd48, %fd46;
	ld.global.f64 	%fd50, [%rd24+48];
	add.s64 	%rd41, %rd46, %rd13;
	ld.global.f64 	%fd51, [%rd41];
	fma.rn.f64 	%fd52, %fd50, %fd51, %fd49;
	ld.global.f64 	%fd53, [%rd24+56];
	add.s64 	%rd42, %rd46, %rd14;
	ld.global.f64 	%fd54, [%rd42];
	fma.rn.f64 	%fd74, %fd53, %fd54, %fd52;
	add.s32 	%r48, %r48, 16;
	add.s64 	%rd46, %rd46, 25088;
	add.s32 	%r47, %r47, 16;
	setp.ne.s32 	%p4, %r48, 64;
	@%p4 bra 	$L__BB0_2;
	fma.rn.f64 	%fd55, %fd74, 0d3FF71547652B82FE, 0d4338000000000000;
	{
	.reg .b32 %temp; 
	mov.b64 	{%r8, %temp}, %fd55;
	}
	mov.f64 	%fd56, 0dC338000000000000;
	add.rn.f64 	%fd57, %fd55, %fd56;
	fma.rn.f64 	%fd58, %fd57, 0dBFE62E42FEFA39EF, %fd74;
	fma.rn.f64 	%fd59, %fd57, 0dBC7ABC9E3B39803F, %fd58;
	fma.rn.f64 	%fd60, %fd59, 0d3E5ADE1569CE2BDF, 0d3E928AF3FCA213EA;
	fma.rn.f64 	%fd61, %fd60, %fd59, 0d3EC71DEE62401315;
	fma.rn.f64 	%fd62, %fd61, %fd59, 0d3EFA01997C89EB71;
	fma.rn.f64 	%fd63, %fd62, %fd59, 0d3F2A01A014761F65;
	fma.rn.f64 	%fd64, %fd63, %fd59, 0d3F56C16C1852B7AF;
	fma.rn.f64 	%fd65, %fd64, %fd59, 0d3F81111111122322;
	fma.rn.f64 	%fd66, %fd65, %fd59, 0d3FA55555555502A1;
	fma.rn.f64 	%fd67, %fd66, %fd59, 0d3FC5555555555511;
	fma.rn.f64 	%fd68, %fd67, %fd59, 0d3FE000000000000B;
	fma.rn.f64 	%fd69, %fd68, %fd59, 0d3FF0000000000000;
	fma.rn.f64 	%fd70, %fd69, %fd59, 0d3FF0000000000000;
	{
	.reg .b32 %temp; 
	mov.b64 	{%r9, %temp}, %fd70;
	}
	{
	.reg .b32 %temp; 
	mov.b64 	{%temp, %r10}, %fd70;
	}
	shl.b32 	%r34, %r8, 20;
	add.s32 	%r35, %r34, %r10;
	mov.b64 	%fd75, {%r9, %r35};
	{
	.reg .b32 %temp; 
	mov.b64 	{%temp, %r36}, %fd74;
	}
	mov.b32 	%f2, %r36;
	abs.f32 	%f1, %f2;
	setp.lt.f32 	%p5, %f1, 0f4086232B;
	@%p5 bra 	$L__BB0_6;
	setp.lt.f64 	%p6, %fd74, 0d0000000000000000;
	add.f64 	%fd71, %fd74, 0d7FF0000000000000;
	selp.f64 	%fd75, 0d0000000000000000, %fd71, %p6;
	setp.geu.f32 	%p7, %f1, 0f40874800;
	@%p7 bra 	$L__BB0_6;
	shr.u32 	%r37, %r8, 31;
	add.s32 	%r38, %r8, %r37;
	shr.s32 	%r39, %r38, 1;
	shl.b32 	%r40, %r39, 20;
	add.s32 	%r41, %r10, %r40;
	mov.b64 	%fd72, {%r9, %r41};
	sub.s32 	%r42, %r8, %r39;
	shl.b32 	%r43, %r42, 20;
	add.s32 	%r44, %r43, 1072693248;
	mov.b32 	%r45, 0;
	mov.b64 	%fd73, {%r45, %r44};
	mul.f64 	%fd75, %fd73, %fd72;
$L__BB0_6:
	mad.lo.s32 	%r46, %r1, 196, %r17;
	cvta.to.global.u64 	%rd43, %rd21;
	mul.wide.s32 	%rd44, %r46, 8;
	add.s64 	%rd45, %rd43, %rd44;
	st.global.f64 	[%rd45], %fd75;
$L__BB0_7:
	ret;

}
	// .globl	_Z7softmaxPdS_
.visible .entry _Z7softmaxPdS_(
	.param .u64 .ptr .align 1 _Z7softmaxPdS__param_0,
	.param .u64 .ptr .align 1 _Z7softmaxPdS__param_1
)
{
	.reg .pred 	%p<29>;
	.reg .b32 	%r<38>;
	.reg .b64 	%rd<25>;
	.reg .b64 	%fd<96>;

	ld.param.u64 	%rd4, [_Z7softmaxPdS__param_0];
	ld.param.u64 	%rd3, [_Z7softmaxPdS__param_1];
	cvta.to.global.u64 	%rd1, %rd4;
	mov.u32 	%r5, %ctaid.x;
	mov.u32 	%r6, %ntid.x;
	mov.u32 	%r7, %tid.x;
	mad.lo.s32 	%r8, %r5, %r6, %r7;
	mov.u32 	%r9, %ctaid.y;
	mov.u32 	%r10, %ntid.y;
	mov.u32 	%r11, %tid.y;
	mad.lo.s32 	%r1, %r9, %r10, %r11;
	mul.lo.s32 	%r2, %r8, 196;
	add.s32 	%r3, %r2, %r1;
	mul.wide.s32 	%rd5, %r3, 8;
	add.s64 	%rd2, %rd1, %rd5;
	ld.global.f64 	%fd85, [%rd2];
	cvt.rn.f64.u32 	%fd2, %r1;
	mov.f64 	%fd31, 0d4000000000000000;
	{
	.reg .b32 %temp; 
	mov.b64 	{%temp, %r4}, %fd31;
	}
	setp.lt.s32 	%p1, %r4, 0;
	mov.f64 	%fd32, 0d401C000000000000;
	{
	.reg .b32 %temp; 
	mov.b64 	{%temp, %r12}, %fd32;
	}
	and.b32  	%r14, %r12, 2146435072;
	setp.eq.s32 	%p2, %r14, 1074790400;
	{ // callseq 0, 0
	.param .b64 param0;
	st.param.f64 	[param0], 0d401C000000000000;
	.param .b64 retval0;
	call.uni (retval0), 
	__internal_accurate_pow, 
	(
	param0
	);
	ld.param.f64 	%fd33, [retval0];
	} // callseq 0
	neg.f64 	%fd35, %fd33;
	selp.f64 	%fd36, %fd35, %fd33, %p2;
	selp.f64 	%fd3, %fd36, %fd33, %p1;
	setp.leu.f64 	%p3, %fd3, %fd2;
	@%p3 bra 	$L__BB1_4;
	add.f64 	%fd37, %fd3, %fd2;
	setp.geu.f64 	%p4, %fd37, 0d4068800000000000;
	@%p4 bra 	$L__BB1_3;
	cvt.rzi.s32.f64 	%r15, %fd3;
	mul.wide.s32 	%rd6, %r15, 8;
	add.s64 	%rd7, %rd2, %rd6;
	ld.global.f64 	%fd38, [%rd7];
	add.f64 	%fd85, %fd85, %fd38;
$L__BB1_3:
	st.global.f64 	[%rd2], %fd85;
$L__BB1_4:
	setp.lt.s32 	%p5, %r4, 0;
	bar.sync 	0;
	mov.f64 	%fd39, 0d4018000000000000;
	{
	.reg .b32 %temp; 
	mov.b64 	{%temp, %r16}, %fd39;
	}
	and.b32  	%r18, %r16, 2146435072;
	setp.eq.s32 	%p6, %r18, 1073741824;
	{ // callseq 1, 0
	.param .b64 param0;
	st.param.f64 	[param0], 0d4018000000000000;
	.param .b64 retval0;
	call.uni (retval0), 
	__internal_accurate_pow, 
	(
	param0
	);
	ld.param.f64 	%fd40, [retval0];
	} // callseq 1
	neg.f64 	%fd42, %fd40;
	selp.f64 	%fd43, %fd42, %fd40, %p6;
	selp.f64 	%fd7, %fd43, %fd40, %p5;
	setp.leu.f64 	%p7, %fd7, %fd2;
	@%p7 bra 	$L__BB1_8;
	add.f64 	%fd44, %fd7, %fd2;
	setp.geu.f64 	%p8, %fd44, 0d4068800000000000;
	@%p8 bra 	$L__BB1_7;
	cvt.rzi.s32.f64 	%r19, %fd7;
	mul.wide.s32 	%rd8, %r19, 8;
	add.s64 	%rd9, %rd2, %rd8;
	ld.global.f64 	%fd45, [%rd9];
	add.f64 	%fd85, %fd85, %fd45;
$L__BB1_7:
	st.global.f64 	[%rd2], %fd85;
$L__BB1_8:
	setp.lt.s32 	%p9, %r4, 0;
	bar.sync 	0;
	mov.f64 	%fd46, 0d4014000000000000;
	{
	.reg .b32 %temp; 
	mov.b64 	{%temp, %r20}, %fd46;
	}
	and.b32  	%r22, %r20, 2146435072;
	setp.eq.s32 	%p10, %r22, 1074790400;
	{ // callseq 2, 0
	.param .b64 param0;
	st.param.f64 	[param0], 0d4014000000000000;
	.param .b64 retval0;
	call.uni (retval0), 
	__internal_accurate_pow, 
	(
	param0
	);
	ld.param.f64 	%fd47, [retval0];
	} // callseq 2
	neg.f64 	%fd49, %fd47;
	selp.f64 	%fd50, %fd49, %fd47, %p10;
	selp.f64 	%fd11, %fd50, %fd47, %p9;
	setp.leu.f64 	%p11, %fd11, %fd2;
	@%p11 bra 	$L__BB1_12;
	add.f64 	%fd51, %fd11, %fd2;
	setp.geu.f64 	%p12, %fd51, 0d4068800000000000;
	@%p12 bra 	$L__BB1_11;
	cvt.rzi.s32.f64 	%r23, %fd11;
	mul.wide.s32 	%rd10, %r23, 8;
	add.s64 	%rd11, %rd2, %rd10;
	ld.global.f64 	%fd52, [%rd11];
	add.f64 	%fd85, %fd85, %fd52;
$L__BB1_11:
	st.global.f64 	[%rd2], %fd85;
$L__BB1_12:
	setp.lt.s32 	%p13, %r4, 0;
	bar.sync 	0;
	mov.f64 	%fd53, 0d4010000000000000;
	{
	.reg .b32 %temp; 
	mov.b64 	{%temp, %r24}, %fd53;
	}
	and.b32  	%r26, %r24, 2146435072;
	setp.eq.s32 	%p14, %r26, 1072693248;
	{ // callseq 3, 0
	.param .b64 param0;
	st.param.f64 	[param0], 0d4010000000000000;
	.param .b64 retval0;
	call.uni (retval0), 
	__internal_accurate_pow, 
	(
	param0
	);
	ld.param.f64 	%fd54, [retval0];
	} // callseq 3
	neg.f64 	%fd56, %fd54;
	selp.f64 	%fd57, %fd56, %fd54, %p14;
	selp.f64 	%fd15, %fd57, %fd54, %p13;
	setp.leu.f64 	%p15, %fd15, %fd2;
	@%p15 bra 	$L__BB1_16;
	add.f64 	%fd58, %fd15, %fd2;
	setp.geu.f64 	%p16, %fd58, 0d4068800000000000;
	@%p16 bra 	$L__BB1_15;
	cvt.rzi.s32.f64 	%r27, %fd15;
	mul.wide.s32 	%rd12, %r27, 8;
	add.s64 	%rd13, %rd2, %rd12;
	ld.global.f64 	%fd59, [%rd13];
	add.f64 	%fd85, %fd85, %fd59;
$L__BB1_15:
	st.global.f64 	[%rd2], %fd85;
$L__BB1_16:
	setp.lt.s32 	%p17, %r4, 0;
	bar.sync 	0;
	mov.f64 	%fd60, 0d4008000000000000;
	{
	.reg .b32 %temp; 
	mov.b64 	{%temp, %r28}, %fd60;
	}
	and.b32  	%r30, %r28, 2146435072;
	setp.eq.s32 	%p18, %r30, 1073741824;
	{ // callseq 4, 0
	.param .b64 param0;
	st.param.f64 	[param0], 0d4008000000000000;
	.param .b64 retval0;
	call.uni (retval0), 
	__internal_accurate_pow, 
	(
	param0
	);
	ld.param.f64 	%fd61, [retval0];
	} // callseq 4
	neg.f64 	%fd63, %fd61;
	selp.f64 	%fd64, %fd63, %fd61, %p18;
	selp.f64 	%fd19, %fd64, %fd61, %p17;
	setp.leu.f64 	%p19, %fd19, %fd2;
	@%p19 bra 	$L__BB1_20;
	add.f64 	%fd65, %fd19, %fd2;
	setp.geu.f64 	%p20, %fd65, 0d4068800000000000;
	@%p20 bra 	$L__BB1_19;
	cvt.rzi.s32.f64 	%r31, %fd19;
	mul.wide.s32 	%rd14, %r31, 8;
	add.s64 	%rd15, %rd2, %rd14;
	ld.global.f64 	%fd66, [%rd15];
	add.f64 	%fd85, %fd85, %fd66;
$L__BB1_19:
	st.global.f64 	[%rd2], %fd85;
$L__BB1_20:
	bar.sync 	0;
	{ // callseq 5, 0
	.param .b64 param0;
	st.param.f64 	[param0], 0d4000000000000000;
	.param .b64 retval0;
	call.uni (retval0), 
	__internal_accurate_pow, 
	(
	param0
	);
	ld.param.f64 	%fd67, [retval0];
	} // callseq 5
	and.b32  	%r32, %r4, -1048576;
	setp.eq.s32 	%p21, %r32, -1085276160;
	neg.f64 	%fd69, %fd67;
	selp.f64 	%fd23, %fd69, %fd67, %p21;
	setp.leu.f64 	%p22, %fd23, %fd2;
	@%p22 bra 	$L__BB1_24;
	add.f64 	%fd70, %fd23, %fd2;
	setp.geu.f64 	%p23, %fd70, 0d4068800000000000;
	@%p23 bra 	$L__BB1_23;
	cvt.rzi.s32.f64 	%r33, %fd23;
	mul.wide.s32 	%rd16, %r33, 8;
	add.s64 	%rd17, %rd2, %rd16;
	ld.global.f64 	%fd71, [%rd17];
	add.f64 	%fd85, %fd85, %fd71;
$L__BB1_23:
	st.global.f64 	[%rd2], %fd85;
$L__BB1_24:
	setp.lt.s32 	%p24, %r4, 0;
	bar.sync 	0;
	mov.f64 	%fd72, 0d3FF0000000000000;
	{
	.reg .b32 %temp; 
	mov.b64 	{%temp, %r34}, %fd72;
	}
	and.b32  	%r36, %r34, 2146435072;
	setp.eq.s32 	%p25, %r36, 1072693248;
	{ // callseq 6, 0
	.param .b64 param0;
	st.param.f64 	[param0], 0d3FF0000000000000;
	.param .b64 retval0;
	call.uni (retval0), 
	__internal_accurate_pow, 
	(
	param0
	);
	ld.param.f64 	%fd73, [retval0];
	} // callseq 6
	neg.f64 	%fd75, %fd73;
	selp.f64 	%fd76, %fd75, %fd73, %p25;
	selp.f64 	%fd27, %fd76, %fd73, %p24;
	setp.leu.f64 	%p26, %fd27, %fd2;
	@%p26 bra 	$L__BB1_28;
	add.f64 	%fd77, %fd27, %fd2;
	setp.geu.f64 	%p27, %fd77, 0d4068800000000000;
	@%p27 bra 	$L__BB1_27;
	cvt.rzi.s32.f64 	%r37, %fd27;
	mul.wide.s32 	%rd18, %r37, 8;
	add.s64 	%rd19, %rd2, %rd18;
	ld.global.f64 	%fd78, [%rd19];
	add.f64 	%fd85, %fd85, %fd78;
$L__BB1_27:
	st.global.f64 	[%rd2], %fd85;
$L__BB1_28:
	bar.sync 	0;
	setp.ne.s32 	%p28, %r1, 0;
	@%p28 bra 	$L__BB1_30;
	ld.global.f64 	%fd79, [%rd2+8];
	add.f64 	%fd80, %fd85, %fd79;
	st.global.f64 	[%rd2], %fd80;
$L__BB1_30:
	bar.sync 	0;
	cvta.to.global.u64 	%rd20, %rd3;
	mul.wide.s32 	%rd21, %r2, 8;
	add.s64 	%rd22, %rd1, %rd21;
	ld.global.f64 	%fd81, [%rd22];
	add.s64 	%rd24, %rd20, %rd5;
	st.global.f64 	[%rd24], %fd81;
	ret;

}
	// .globl	_Z15matrixmult_QK_VPdS_S_
.visible .entry _Z15matrixmult_QK_VPdS_S_(
	.param .u64 .ptr .align 1 _Z15matrixmult_QK_VPdS_S__param_0,
	.param .u64 .ptr .align 1 _Z15matrixmult_QK_VPdS_S__param_1,
	.param .u64 .ptr .align 1 _Z15matrixmult_QK_VPdS_S__param_2
)
{
	.reg .pred 	%p<5>;
	.reg .b32 	%r<23>;
	.reg .b64 	%rd<32>;
	.reg .b64 	%fd<16>;

	ld.param.u64 	%rd14, [_Z15matrixmult_QK_VPdS_S__param_0];
	ld.param.u64 	%rd15, [_Z15matrixmult_QK_VPdS_S__param_1];
	ld.param.u64 	%rd16, [_Z15matrixmult_QK_VPdS_S__param_2];
	mov.u32 	%r8, %ctaid.x;
	mov.u32 	%r9, %ntid.x;
	mov.u32 	%r10, %tid.x;
	mad.lo.s32 	%r1, %r8, %r9, %r10;
	mov.u32 	%r11, %ctaid.y;
	mov.u32 	%r12, %ntid.y;
	mov.u32 	%r13, %tid.y;
	mad.lo.s32 	%r14, %r11, %r12, %r13;
	setp.gt.s32 	%p1, %r1, 195;
	setp.gt.u32 	%p2, %r14, 63;
	or.pred  	%p3, %p1, %p2;
	@%p3 bra 	$L__BB2_4;
	cvta.to.global.u64 	%rd17, %rd15;
	mul.lo.s32 	%r21, %r1, 196;
	add.s32 	%r16, %r14, 64;
	mul.wide.u32 	%rd18, %r16, 8;
	add.s64 	%rd31, %rd17, %rd18;
	add.s32 	%r17, %r14, 128;
	mul.wide.u32 	%rd19, %r17, 8;
	add.s64 	%rd30, %rd17, %rd19;
	add.s32 	%r18, %r14, 192;
	mul.wide.u32 	%rd20, %r18, 8;
	add.s64 	%rd29, %rd17, %rd20;
	mul.wide.u32 	%rd21, %r14, 8;
	add.s64 	%rd28, %rd17, %rd21;
	cvta.to.global.u64 	%rd22, %rd14;
	add.s64 	%rd5, %rd22, 16;
	mov.f64 	%fd15, 0d0000000000000000;
	mov.b32 	%r22, 0;
$L__BB2_2:
	mul.wide.s32 	%rd23, %r21, 8;
	add.s64 	%rd24, %rd5, %rd23;
	ld.global.f64 	%fd4, [%rd24+-16];
	ld.global.f64 	%fd5, [%rd28];
	fma.rn.f64 	%fd6, %fd4, %fd5, %fd15;
	ld.global.f64 	%fd7, [%rd24+-8];
	ld.global.f64 	%fd8, [%rd31];
	fma.rn.f64 	%fd9, %fd7, %fd8, %fd6;
	ld.global.f64 	%fd10, [%rd24];
	ld.global.f64 	%fd11, [%rd30];
	fma.rn.f64 	%fd12, %fd10, %fd11, %fd9;
	ld.global.f64 	%fd13, [%rd24+8];
	ld.global.f64 	%fd14, [%rd29];
	fma.rn.f64 	%fd15, %fd13, %fd14, %fd12;
	add.s32 	%r22, %r22, 4;
	add.s64 	%rd31, %rd31, 2048;
	add.s64 	%rd30, %rd30, 2048;
	add.s64 	%rd29, %rd29, 2048;
	add.s64 	%rd28, %rd28, 2048;
	add.s32 	%r21, %r21, 4;
	setp.ne.s32 	%p4, %r22, 196;
	@%p4 bra 	$L__BB2_2;
	shl.b32 	%r19, %r1, 6;
	add.s32 	%r20, %r19, %r14;
	cvta.to.global.u64 	%rd25, %rd16;
	mul.wide.s32 	%rd26, %r20, 8;
	add.s64 	%rd27, %rd25, %rd26;
	st.global.f64 	[%rd27], %fd15;
$L__BB2_4:
	ret;

}
.func  (.param .b64 func_retval0) __internal_accurate_pow(
	.param .b64 __internal_accurate_pow_param_0
)
{
	.reg .pred 	%p<8>;
	.reg .b32 	%r<46>;
	.reg .b32 	%f<3>;
	.reg .b64 	%fd<109>;

	ld.param.f64 	%fd10, [__internal_accurate_pow_param_0];
	mov.f64 	%fd11, 0d4000000000000000;
	{
	.reg .b32 %temp; 
	mov.b64 	{%temp, %r8}, %fd11;
	}
	{
	.reg .b32 %temp; 
	mov.b64 	{%r9, %temp}, %fd11;
	}
	shr.u32 	%r10, %r8, 20;
	setp.lt.u32 	%p1, %r8, 1048576;
	mov.f64 	%fd12, 0d4360000000000000;
	{
	.reg .b32 %temp; 
	mov.b64 	{%temp, %r11}, %fd12;
	}
	{
	.reg .b32 %temp; 
	mov.b64 	{%r12, %temp}, %fd12;
	}
	shr.u32 	%r13, %r11, 20;
	add.s32 	%r14, %r13, -54;
	selp.b32 	%r15, %r12, %r9, %p1;
	selp.b32 	%r16, %r11, %r8, %p1;
	selp.b32 	%r1, %r14, %r10, %p1;
	add.s32 	%r45, %r1, -1023;
	and.b32  	%r17, %r16, -2146435073;
	or.b32  	%r18, %r17, 1072693248;
	mov.b64 	%fd107, {%r15, %r18};
	setp.lt.u32 	%p2, %r18, 1073127583;
	@%p2 bra 	$L__BB3_2;
	{
	.reg .b32 %temp; 
	mov.b64 	{%r19, %temp}, %fd107;
	}
	{
	.reg .b32 %temp; 
	mov.b64 	{%temp, %r20}, %fd107;
	}
	add.s32 	%r21, %r20, -1048576;
	mov.b64 	%fd107, {%r19, %r21};
	add.s32 	%r45, %r1, -1022;
$L__BB3_2:
	add.f64 	%fd13, %fd107, 0dBFF0000000000000;
	add.f64 	%fd14, %fd107, 0d3FF0000000000000;
	rcp.approx.ftz.f64 	%fd15, %fd14;
	neg.f64 	%fd16, %fd14;
	fma.rn.f64 	%fd17, %fd16, %fd15, 0d3FF0000000000000;
	fma.rn.f64 	%fd18, %fd17, %fd17, %fd17;
	fma.rn.f64 	%fd19, %fd18, %fd15, %fd15;
	mul.f64 	%fd20, %fd13, %fd19;
	fma.rn.f64 	%fd21, %fd13, %fd19, %fd20;
	mul.f64 	%fd22, %fd21, %fd21;
	fma.rn.f64 	%fd23, %fd22, 0d3EB0F5FF7D2CAFE2, 0d3ED0F5D241AD3B5A;
	fma.rn.f64 	%fd24, %fd23, %fd22, 0d3EF3B20A75488A3F;
	fma.rn.f64 	%fd25, %fd24, %fd22, 0d3F1745CDE4FAECD5;
	fma.rn.f64 	%fd26, %fd25, %fd22, 0d3F3C71C7258A578B;
	fma.rn.f64 	%fd27, %fd26, %fd22, 0d3F6249249242B910;
	fma.rn.f64 	%fd28, %fd27, %fd22, 0d3F89999999999DFB;
	sub.f64 	%fd29, %fd13, %fd21;
	add.f64 	%fd30, %fd29, %fd29;
	neg.f64 	%fd31, %fd21;
	fma.rn.f64 	%fd32, %fd31, %fd13, %fd30;
	mul.f64 	%fd33, %fd19, %fd32;
	fma.rn.f64 	%fd34, %fd22, %fd28, 0d3FB5555555555555;
	mov.f64 	%fd35, 0d3FB5555555555555;
	sub.f64 	%fd36, %fd35, %fd34;
	fma.rn.f64 	%fd37, %fd22, %fd28, %fd36;
	add.f64 	%fd38, %fd37, 0dBC46A4CB00B9E7B0;
	add.f64 	%fd39, %fd34, %fd38;
	sub.f64 	%fd40, %fd34, %fd39;
	add.f64 	%fd41, %fd38, %fd40;
	mul.rn.f64 	%fd42, %fd21, %fd21;
	neg.f64 	%fd43, %fd42;
	fma.rn.f64 	%fd44, %fd21, %fd21, %fd43;
	{
	.reg .b32 %temp; 
	mov.b64 	{%r22, %temp}, %fd33;
	}
	{
	.reg .b32 %temp; 
	mov.b64 	{%temp, %r23}, %fd33;
	}
	add.s32 	%r24, %r23, 1048576;
	mov.b64 	%fd45, {%r22, %r24};
	fma.rn.f64 	%fd46, %fd21, %fd45, %fd44;
	mul.rn.f64 	%fd47, %fd42, %fd21;
	neg.f64 	%fd48, %fd47;
	fma.rn.f64 	%fd49, %fd42, %fd21, %fd48;
	fma.rn.f64 	%fd50, %fd42, %fd33, %fd49;
	fma.rn.f64 	%fd51, %fd46, %fd21, %fd50;
	mul.rn.f64 	%fd52, %fd39, %fd47;
	neg.f64 	%fd53, %fd52;
	fma.rn.f64 	%fd54, %fd39, %fd47, %fd53;
	fma.rn.f64 	%fd55, %fd39, %fd51, %fd54;
	fma.rn.f64 	%fd56, %fd41, %fd47, %fd55;
	add.f64 	%fd57, %fd52, %fd56;
	sub.f64 	%fd58, %fd52, %fd57;
	add.f64 	%fd59, %fd56, %fd58;
	add.f64 	%fd60, %fd21, %fd57;
	sub.f64 	%fd61, %fd21, %fd60;
	add.f64 	%fd62, %fd57, %fd61;
	add.f64 	%fd63, %fd59, %fd62;
	add.f64 	%fd64, %fd33, %fd63;
	add.f64 	%fd65, %fd60, %fd64;
	sub.f64 	%fd66, %fd60, %fd65;
	add.f64 	%fd67, %fd64, %fd66;
	xor.b32  	%r25, %r45, -2147483648;
	mov.b32 	%r26, 1127219200;
	mov.b64 	%fd68, {%r25, %r26};
	mov.b32 	%r27, -2147483648;
	mov.b64 	%fd69, {%r27, %r26};
	sub.f64 	%fd70, %fd68, %fd69;
	fma.rn.f64 	%fd71, %fd70, 0d3FE62E42FEFA39EF, %fd65;
	fma.rn.f64 	%fd72, %fd70, 0dBFE62E42FEFA39EF, %fd71;
	sub.f64 	%fd73, %fd72, %fd65;
	sub.f64 	%fd74, %fd67, %fd73;
	fma.rn.f64 	%fd75, %fd70, 0d3C7ABC9E3B39803F, %fd74;
	add.f64 	%fd76, %fd71, %fd75;
	sub.f64 	%fd77, %fd71, %fd76;
	add.f64 	%fd78, %fd75, %fd77;
	{
	.reg .b32 %temp; 
	mov.b64 	{%temp, %r28}, %fd10;
	}
	{
	.reg .b32 %temp; 
	mov.b64 	{%r29, %temp}, %fd10;
	}
	shl.b32 	%r30, %r28, 1;
	setp.gt.u32 	%p3, %r30, -33554433;
	and.b32  	%r31, %r28, -15728641;
	selp.b32 	%r32, %r31, %r28, %p3;
	mov.b64 	%fd79, {%r29, %r32};
	mul.rn.f64 	%fd80, %fd76, %fd79;
	neg.f64 	%fd81, %fd80;
	fma.rn.f64 	%fd82, %fd76, %fd79, %fd81;
	fma.rn.f64 	%fd83, %fd78, %fd79, %fd82;
	add.f64 	%fd4, %fd80, %fd83;
	sub.f64 	%fd84, %fd80, %fd4;
	add.f64 	%fd5, %fd83, %fd84;
	fma.rn.f64 	%fd85, %fd4, 0d3FF71547652B82FE, 0d4338000000000000;
	{
	.reg .b32 %temp; 
	mov.b64 	{%r5, %temp}, %fd85;
	}
	mov.f64 	%fd86, 0dC338000000000000;
	add.rn.f64 	%fd87, %fd85, %fd86;
	fma.rn.f64 	%fd88, %fd87, 0dBFE62E42FEFA39EF, %fd4;
	fma.rn.f64 	%fd89, %fd87, 0dBC7ABC9E3B39803F, %fd88;
	fma.rn.f64 	%fd90, %fd89, 0d3E5ADE1569CE2BDF, 0d3E928AF3FCA213EA;
	fma.rn.f64 	%fd91, %fd90, %fd89, 0d3EC71DEE62401315;
	fma.rn.f64 	%fd92, %fd91, %fd89, 0d3EFA01997C89EB71;
	fma.rn.f64 	%fd93, %fd92, %fd89, 0d3F2A01A014761F65;
	fma.rn.f64 	%fd94, %fd93, %fd89, 0d3F56C16C1852B7AF;
	fma.rn.f64 	%fd95, %fd94, %fd89, 0d3F81111111122322;
	fma.rn.f64 	%fd96, %fd95, %fd89, 0d3FA55555555502A1;
	fma.rn.f64 	%fd97, %fd96, %fd89, 0d3FC5555555555511;
	fma.rn.f64 	%fd98, %fd97, %fd89, 0d3FE000000000000B;
	fma.rn.f64 	%fd99, %fd98, %fd89, 0d3FF0000000000000;
	fma.rn.f64 	%fd100, %fd99, %fd89, 0d3FF0000000000000;
	{
	.reg .b32 %temp; 
	mov.b64 	{%r6, %temp}, %fd100;
	}
	{
	.reg .b32 %temp; 
	mov.b64 	{%temp, %r7}, %fd100;
	}
	shl.b32 	%r33, %r5, 20;
	add.s32 	%r34, %r33, %r7;
	mov.b64 	%fd108, {%r6, %r34};
	{
	.reg .b32 %temp; 
	mov.b64 	{%temp, %r35}, %fd4;
	}
	mov.b32 	%f2, %r35;
	abs.f32 	%f1, %f2;
	setp.lt.f32 	%p4, %f1, 0f4086232B;
	@%p4 bra 	$L__BB3_5;
	setp.lt.f64 	%p5, %fd4, 0d0000000000000000;
	add.f64 	%fd101, %fd4, 0d7FF0000000000000;
	selp.f64 	%fd108, 0d0000000000000000, %fd101, %p5;
	setp.geu.f32 	%p6, %f1, 0f40874800;
	@%p6 bra 	$L__BB3_5;
	shr.u32 	%r36, %r5, 31;
	add.s32 	%r37, %r5, %r36;
	shr.s32 	%r38, %r37, 1;
	shl.b32 	%r39, %r38, 20;
	add.s32 	%r40, %r7, %r39;
	mov.b64 	%fd102, {%r6, %r40};
	sub.s32 	%r41, %r5, %r38;
	shl.b32 	%r42, %r41, 20;
	add.s32 	%r43, %r42, 1072693248;
	mov.b32 	%r44, 0;
	mov.b64 	%fd103, {%r44, %r43};
	mul.f64 	%fd108, %fd103, %fd102;
$L__BB3_5:
	abs.f64 	%fd104, %fd108;
	setp.eq.f64 	%p7, %fd104, 0d7FF0000000000000;
	fma.rn.f64 	%fd105, %fd108, %fd5, %fd108;
	selp.f64 	%fd106, %fd108, %fd105, %p7;
	st.param.f64 	[func_retval0], %fd106;
	ret;

}


// ===== COMPILED SASS (sm_100) =====

	.target	sm_100

	.elftype	@"ET_EXEC"


//--------------------- .note.nv.tkinfo           --------------------------
	.section	.note.nv.tkinfo,"",@"SHT_NOTE"
	.sectionflags	@"SHF_NOTE_NV_TKINFO"
	.tkinfo
        /*0018*/ 	.word	0x00000002
        /*0030*/ 	.string	""
        /*0030*/ 	.string	"ptxas"
        /*0030*/ 	.string	"Cuda compilation tools, release 13.0, V13.0.88"
        /*0030*/ 	.string	"Build cuda_13.0.r13.0/compiler.36424714_0"
        /*0030*/ 	.string	"-arch sm_100 -m 64 "



//--------------------- .note.nv.cuinfo           --------------------------
	.section	.note.nv.cuinfo,"",@"SHT_NOTE"
	.sectionflags	@"SHF_NOTE_NV_CUINFO"
        /*0018*/ 	.short	0x0002
        /*001a*/ 	.short	0x0064
        /*001c*/ 	.short	0x0082
	.zero		2


//--------------------- .nv.info                  --------------------------
	.section	.nv.info,"",@"SHT_CUDA_INFO"
	.align	4


	//----- nvinfo : EIATTR_REGCOUNT
	.align		4
        /*0000*/ 	.byte	0x04, 0x2f
        /*0002*/ 	.short	(.L_1 - .L_0)
	.align		4
.L_0:
        /*0004*/ 	.word	index@(_Z14matrixmult_Q_KPdS_S_S_)
        /*0008*/ 	.word	0x0000003e


	//----- nvinfo : EIATTR_FRAME_SIZE
	.align		4
.L_1:
        /*000c*/ 	.byte	0x04, 0x11
        /*000e*/ 	.short	(.L_3 - .L_2)
	.align		4
.L_2:
        /*0010*/ 	.word	index@(_Z14matrixmult_Q_KPdS_S_S_)
        /*0014*/ 	.word	0x00000000


	//----- nvinfo : EIATTR_REGCOUNT
	.align		4
.L_3:
        /*0018*/ 	.byte	0x04, 0x2f
        /*001a*/ 	.short	(.L_5 - .L_4)
	.align		4
.L_4:
        /*001c*/ 	.word	index@(_Z7softmaxPdS_)
        /*0020*/ 	.word	0x0000001e


	//----- nvinfo : EIATTR_FRAME_SIZE
	.align		4
.L_5:
        /*0024*/ 	.byte	0x04, 0x11
        /*0026*/ 	.short	(.L_7 - .L_6)
	.align		4
.L_6:
        /*0028*/ 	.word	index@($_Z7softmaxPdS_$__internal_accurate_pow)
        /*002c*/ 	.word	0x00000000


	//----- nvinfo : EIATTR_FRAME_SIZE
	.align		4
.L_7:
        /*0030*/ 	.byte	0x04, 0x11
        /*0032*/ 	.short	(.L_9 - .L_8)
	.align		4
.L_8:
        /*0034*/ 	.word	index@(_Z7softmaxPdS_)
        /*0038*/ 	.word	0x00000000


	//----- nvinfo : EIATTR_REGCOUNT
	.align		4
.L_9:
        /*003c*/ 	.byte	0x04, 0x2f
        /*003e*/ 	.short	(.L_11 - .L_10)
	.align		4
.L_10:
        /*0040*/ 	.word	index@(_Z15matrixmult_QK_VPdS_S_)
        /*0044*/ 	.word	0x0000001e


	//----- nvinfo : EIATTR_FRAME_SIZE
	.align		4
.L_11:
        /*0048*/ 	.byte	0x04, 0x11
        /*004a*/ 	.short	(.L_13 - .L_12)
	.align		4
.L_12:
        /*004c*/ 	.word	index@(_Z15matrixmult_QK_VPdS_S_)
        /*0050*/ 	.word	0x00000000


	//----- nvinfo : EIATTR_MIN_STACK_SIZE
	.align		4
.L_13:
        /*0054*/ 	.byte	0x04, 0x12
        /*0056*/ 	.short	(.L_15 - .L_14)
	.align		4
.L_14:
        /*0058*/ 	.word	index@(_Z15matrixmult_QK_VPdS_S_)
        /*005c*/ 	.word	0x00000000


	//----- nvinfo : EIATTR_MIN_STACK_SIZE
	.align		4
.L_15:
        /*0060*/ 	.byte	0x04, 0x12
        /*0062*/ 	.short	(.L_17 - .L_16)
	.align		4
.L_16:
        /*0064*/ 	.word	index@(_Z7softmaxPdS_)
        /*0068*/ 	.word	0x00000000


	//----- nvinfo : EIATTR_MIN_STACK_SIZE
	.align		4
.L_17:
        /*006c*/ 	.byte	0x04, 0x12
        /*006e*/ 	.short	(.L_19 - .L_18)
	.align		4
.L_18:
        /*0070*/ 	.word	index@(_Z14matrixmult_Q_KPdS_S_S_)
        /*0074*/ 	.word	0x00000000
.L_19:


//--------------------- .nv.compat                --------------------------
	.section	.nv.compat,"",@"SHT_CUDA_COMPAT_INFO"
	.align	4
        /*0000*/ 	.byte	0x02, 0x09, 0x00, 0x00, 0x02, 0x02, 0x01, 0x00, 0x02, 0x05, 0x05, 0x00, 0x03, 0x07, 0x01, 0x01
        /*0010*/ 	.byte	0x02, 0x03, 0x00, 0x00, 0x02, 0x06, 0x01, 0x00, 0x04, 0x0b, 0x08, 0x00, 0x01, 0x00, 0x00, 0x00
        /*0020*/ 	.byte	0x00, 0x00, 0x00, 0x00


//--------------------- .nv.info._Z15matrixmult_QK_VPdS_S_ --------------------------
	.section	.nv.info._Z15matrixmult_QK_VPdS_S_,"",@"SHT_CUDA_INFO"
	.sectionflags	@""
	.align	4


	//----- nvinfo : EIATTR_CUDA_API_VERSION
	.align		4
        /*0000*/ 	.byte	0x04, 0x37
        /*0002*/ 	.short	(.L_21 - .L_20)
.L_20:
        /*0004*/ 	.word	0x00000082


	//----- nvinfo : EIATTR_KPARAM_INFO
	.align		4
.L_21:
        /*0008*/ 	.byte	0x04, 0x17
        /*000a*/ 	.short	(.L_23 - .L_22)
.L_22:
        /*000c*/ 	.word	0x00000000
        /*0010*/ 	.short	0x0002
        /*0012*/ 	.short	0x0010
        /*0014*/ 	.byte	0x00, 0xf5, 0x21, 0x00


	//----- nvinfo : EIATTR_KPARAM_INFO
	.align		4
.L_23:
        /*0018*/ 	.byte	0x04, 0x17
        /*001a*/ 	.short	(.L_25 - .L_24)
.L_24:
        /*001c*/ 	.word	0x00000000
        /*0020*/ 	.short	0x0001
        /*0022*/ 	.short	0x0008
        /*0024*/ 	.byte	0x00, 0xf5, 0x21, 0x00


	//----- nvinfo : EIATTR_KPARAM_INFO
	.align		4
.L_25:
        /*0028*/ 	.byte	0x04, 0x17
        /*002a*/ 	.short	(.L_27 - .L_26)
.L_26:
        /*002c*/ 	.word	0x00000000
        /*0030*/ 	.short	0x0000
        /*0032*/ 	.short	0x0000
        /*0034*/ 	.byte	0x00, 0xf5, 0x21, 0x00


	//----- nvinfo : EIATTR_SPARSE_MMA_MASK
	.align		4
.L_27:
        /*0038*/ 	.byte	0x03, 0x50
        /*003a*/ 	.short	0x0000


	//----- nvinfo : EIATTR_MAXREG_COUNT
	.align		4
        /*003c*/ 	.byte	0x03, 0x1b
        /*003e*/ 	.short	0x00ff


	//----- nvinfo : EIATTR_MERCURY_ISA_VERSION
	.align		4
        /*0040*/ 	.byte	0x03, 0x5f
        /*0042*/ 	.short	0x0101


	//----- nvinfo : EIATTR_VRC_CTA_INIT_COUNT
	.align		4
        /*0044*/ 	.byte	0x02, 0x4a
	.zero		1
	.zero		1


	//----- nvinfo : EIATTR_EXIT_INSTR_OFFSETS
	.align		4
        /*0048*/ 	.byte	0x04, 0x1c
        /*004a*/ 	.short	(.L_29 - .L_28)


	//   ....[0]....
.L_28:
        /*004c*/ 	.word	0x000000b0


	//   ....[1]....
        /*0050*/ 	.word	0x00000ec0


	//----- nvinfo : EIATTR_CBANK_PARAM_SIZE
	.align		4
.L_29:
        /*0054*/ 	.byte	0x03, 0x19
        /*0056*/ 	.short	0x0018


	//----- nvinfo : EIATTR_PARAM_CBANK
	.align		4
        /*0058*/ 	.byte	0x04, 0x0a
        /*005a*/ 	.short	(.L_31 - .L_30)
	.align		4
.L_30:
        /*005c*/ 	.word	index@(.nv.constant0._Z15matrixmult_QK_VPdS_S_)
        /*0060*/ 	.short	0x0380
        /*0062*/ 	.short	0x0018


	//----- nvinfo : EIATTR_SW_WAR
	.align		4
.L_31:
        /*0064*/ 	.byte	0x04, 0x36
        /*0066*/ 	.short	(.L_33 - .L_32)
.L_32:
        /*0068*/ 	.word	0x00000008
.L_33:


//--------------------- .nv.info._Z7softmaxPdS_   --------------------------
	.section	.nv.info._Z7softmaxPdS_,"",@"SHT_CUDA_INFO"
	.sectionflags	@""
	.align	4


	//----- nvinfo : EIATTR_CUDA_API_VERSION
	.align		4
        /*0000*/ 	.byte	0x04, 0x37
        /*0002*/ 	.short	(.L_35 - .L_34)
.L_34:
        /*0004*/ 	.word	0x00000082


	//----- nvinfo : EIATTR_KPARAM_INFO
	.align		4
.L_35:
        /*0008*/ 	.byte	0x04, 0x17
        /*000a*/ 	.short	(.L_37 - .L_36)
.L_36:
        /*000c*/ 	.word	0x00000000
        /*0010*/ 	.short	0x0001
        /*0012*/ 	.short	0x0008
        /*0014*/ 	.byte	0x00, 0xf5, 0x21, 0x00


	//----- nvinfo : EIATTR_KPARAM_INFO
	.align		4
.L_37:
        /*0018*/ 	.byte	0x04, 0x17
        /*001a*/ 	.short	(.L_39 - .L_38)
.L_38:
        /*001c*/ 	.word	0x00000000
        /*0020*/ 	.short	0x0000
        /*0022*/ 	.short	0x0000
        /*0024*/ 	.byte	0x00, 0xf5, 0x21, 0x00


	//----- nvinfo : EIATTR_SPARSE_MMA_MASK
	.align		4
.L_39:
        /*0028*/ 	.byte	0x03, 0x50
        /*002a*/ 	.short	0x0000


	//----- nvinfo : EIATTR_MAXREG_COUNT
	.align		4
        /*002c*/ 	.byte	0x03, 0x1b
        /*002e*/ 	.short	0x00ff


	//----- nvinfo : EIATTR_NUM_BARRIERS
	.align		4
        /*0030*/ 	.byte	0x02, 0x4c
        /*0032*/ 	.byte	0x01
	.zero		1


	//----- nvinfo : EIATTR_MERCURY_ISA_VERSION
	.align		4
        /*0034*/ 	.byte	0x03, 0x5f
        /*0036*/ 	.short	0x0101


	//----- nvinfo : EIATTR_VRC_CTA_INIT_COUNT
	.align		4
        /*0038*/ 	.byte	0x02, 0x4a
	.zero		1
	.zero		1


	//----- nvinfo : EIATTR_EXIT_INSTR_OFFSETS
	.align		4
        /*003c*/ 	.byte	0x04, 0x1c
        /*003e*/ 	.short	(.L_41 - .L_40)


	//   ....[0]....
.L_40:
        /*0040*/ 	.word	0x000009c0


	//----- nvinfo : EIATTR_CRS_STACK_SIZE
	.align		4
.L_41:
        /*0044*/ 	.byte	0x04, 0x1e
        /*0046*/ 	.short	(.L_43 - .L_42)
.L_42:
        /*0048*/ 	.word	0x00000000


	//----- nvinfo : EIATTR_CBANK_PARAM_SIZE
	.align		4
.L_43:
        /*004c*/ 	.byte	0x03, 0x19
        /*004e*/ 	.short	0x0010


	//----- nvinfo : EIATTR_PARAM_CBANK
	.align		4
        /*0050*/ 	.byte	0x04, 0x0a
        /*0052*/ 	.short	(.L_45 - .L_44)
	.align		4
.L_44:
        /*0054*/ 	.word	index@(.nv.constant0._Z7softmaxPdS_)
        /*0058*/ 	.short	0x0380
        /*005a*/ 	.short	0x0010


	//----- nvinfo : EIATTR_SW_WAR
	.align		4
.L_45:
        /*005c*/ 	.byte	0x04, 0x36
        /*005e*/ 	.short	(.L_47 - .L_46)
.L_46:
        /*0060*/ 	.word	0x00000008
.L_47:


//--------------------- .nv.info._Z14matrixmult_Q_KPdS_S_S_ --------------------------
	.section	.nv.info._Z14matrixmult_Q_KPdS_S_S_,"",@"SHT_CUDA_INFO"
	.sectionflags	@""
	.align	4


	//----- nvinfo : EIATTR_CUDA_API_VERSION
	.align		4
        /*0000*/ 	.byte	0x04, 0x37
        /*0002*/ 	.short	(.L_49 - .L_48)
.L_48:
        /*0004*/ 	.word	0x00000082


	//----- nvinfo : EIATTR_KPARAM_INFO
	.align		4
.L_49:
        /*0008*/ 	.byte	0x04, 0x17
        /*000a*/ 	.short	(.L_51 - .L_50)
.L_50:
        /*000c*/ 	.word	0x00000000
        /*0010*/ 	.short	0x0003
        /*0012*/ 	.short	0x0018
        /*0014*/ 	.byte	0x00, 0xf5, 0x21, 0x00


	//----- nvinfo : EIATTR_KPARAM_INFO
	.align		4
.L_51:
        /*0018*/ 	.byte	0x04, 0x17
        /*001a*/ 	.short	(.L_53 - .L_52)
.L_52:
        /*001c*/ 	.word	0x00000000
        /*0020*/ 	.short	0x0002
        /*0022*/ 	.short	0x0010
        /*0024*/ 	.byte	0x00, 0xf5, 0x21, 0x00


	//----- nvinfo : EIATTR_KPARAM_INFO
	.align		4
.L_53:
        /*0028*/ 	.byte	0x04, 0x17
        /*002a*/ 	.short	(.L_55 - .L_54)
.L_54:
        /*002c*/ 	.word	0x00000000
        /*0030*/ 	.short	0x0001
        /*0032*/ 	.short	0x0008
        /*0034*/ 	.byte	0x00, 0xf5, 0x21, 0x00


	//----- nvinfo : EIATTR_KPARAM_INFO
	.align		4
.L_55:
        /*0038*/ 	.byte	0x04, 0x17
        /*003a*/ 	.short	(.L_57 - .L_56)
.L_56:
        /*003c*/ 	.word	0x00000000
        /*0040*/ 	.short	0x0000
        /*0042*/ 	.short	0x0000
        /*0044*/ 	.byte	0x00, 0xf5, 0x21, 0x00


	//----- nvinfo : EIATTR_SPARSE_MMA_MASK
	.align		4
.L_57:
        /*0048*/ 	.byte	0x03, 0x50
        /*004a*/ 	.short	0x0000


	//----- nvinfo : EIATTR_MAXREG_COUNT
	.align		4
        /*004c*/ 	.byte	0x03, 0x1b
        /*004e*/ 	.short	0x00ff


	//----- nvinfo : EIATTR_MERCURY_ISA_VERSION
	.align		4
        /*0050*/ 	.byte	0x03, 0x5f
        /*0052*/ 	.short	0x0101


	//----- nvinfo : EIATTR_VRC_CTA_INIT_COUNT
	.align		4
        /*0054*/ 	.byte	0x02, 0x4a
	.zero		1
	.zero		1


	//----- nvinfo : EIATTR_EXIT_INSTR_OFFSETS
	.align		4
        /*0058*/ 	.byte	0x04, 0x1c
        /*005a*/ 	.short	(.L_59 - .L_58)


	//   ....[0]....
.L_58:
        /*005c*/ 	.word	0x000000b0


	//   ....[1]....
        /*0060*/ 	.word	0x000015b0


	//----- nvinfo : EIATTR_CRS_STACK_SIZE
	.align		4
.L_59:
        /*0064*/ 	.byte	0x04, 0x1e
        /*0066*/ 	.short	(.L_61 - .L_60)
.L_60:
        /*0068*/ 	.word	0x00000000


	//----- nvinfo : EIATTR_CBANK_PARAM_SIZE
	.align		4
.L_61:
        /*006c*/ 	.byte	0x03, 0x19
        /*006e*/ 	.short	0x0020


	//----- nvinfo : EIATTR_PARAM_CBANK
	.align		4
        /*0070*/ 	.byte	0x04, 0x0a
        /*0072*/ 	.short	(.L_63 - .L_62)
	.align		4
.L_62:
        /*0074*/ 	.word	index@(.nv.constant0._Z14matrixmult_Q_KPdS_S_S_)
        /*0078*/ 	.short	0x0380
        /*007a*/ 	.short	0x0020


	//----- nvinfo : EIATTR_SW_WAR
	.align		4
.L_63:
        /*007c*/ 	.byte	0x04, 0x36
        /*007e*/ 	.short	(.L_65 - .L_64)
.L_64:
        /*0080*/ 	.word	0x00000008
.L_65:


//--------------------- .nv.callgraph             --------------------------
	.section	.nv.callgraph,"",@"SHT_CUDA_CALLGRAPH"
	.align	4
	.sectionentsize	8
	.align		4
        /*0000*/ 	.word	0x00000000
	.align		4
        /*0004*/ 	.word	0xffffffff
	.align		4
        /*0008*/ 	.word	0x00000000
	.align		4
        /*000c*/ 	.word	0xfffffffe
	.align		4
        /*0010*/ 	.word	0x00000000
	.align		4
        /*0014*/ 	.word	0xfffffffd
	.align		4
        /*0018*/ 	.word	0x00000000
	.align		4
        /*001c*/ 	.word	0xfffffffc


//--------------------- .text._Z15matrixmult_QK_VPdS_S_ --------------------------
	.section	.text._Z15matrixmult_QK_VPdS_S_,"ax",@progbits
	.align	128
        .global         _Z15matrixmult_QK_VPdS_S_
        .type           _Z15matrixmult_QK_VPdS_S_,@function
        .size           _Z15matrixmult_QK_VPdS_S_,(.L_x_36 - _Z15matrixmult_QK_VPdS_S_)
        .other          _Z15matrixmult_QK_VPdS_S_,@"STO_CUDA_ENTRY STV_DEFAULT"
_Z15matrixmult_QK_VPdS_S_:
.text._Z15matrixmult_QK_VPdS_S_:
[----:B------:R-:W-:Y:S01]  /*0000*/  LDC R1, c[0x0][0x37c] ;  /* 0x0000df00ff017b82 */ /* 0x000fe20000000800 */
[----:B------:R-:W0:Y:S07]  /*0010*/  S2R R5, SR_TID.Y ;  /* 0x0000000000057919 */ /* 0x000e2e0000002200 */
[----:B------:R-:W1:Y:S01]  /*0020*/  LDC R3, c[0x0][0x360] ;  /* 0x0000d800ff037b82 */ /* 0x000e620000000800 */
[----:B------:R-:W1:Y:S07]  /*0030*/  S2R R2, SR_TID.X ;  /* 0x0000000000027919 */ /* 0x000e6e0000002100 */
[----:B------:R-:W0:Y:S08]  /*0040*/  S2UR UR5, SR_CTAID.Y ;  /* 0x00000000000579c3 */ /* 0x000e300000002600 */
[----:B------:R-:W0:Y:S08]  /*0050*/  LDC R0, c[0x0][0x364] ;  /* 0x0000d900ff007b82 */ /* 0x000e300000000800 */
[----:B------:R-:W1:Y:S01]  /*0060*/  S2UR UR4, SR_CTAID.X ;  /* 0x00000000000479c3 */ /* 0x000e620000002500 */
[----:B0-----:R-:W-:-:S05]  /*0070*/  IMAD R0, R0, UR5, R5 ;  /* 0x0000000500007c24 */ /* 0x001fca000f8e0205 */
[----:B------:R-:W-:Y:S01]  /*0080*/  ISETP.GT.U32.AND P0, PT, R0, 0x3f, PT ;  /* 0x0000003f0000780c */ /* 0x000fe20003f04070 */
[----:B-1----:R-:W-:-:S05]  /*0090*/  IMAD R3, R3, UR4, R2 ;  /* 0x0000000403037c24 */ /* 0x002fca000f8e0202 */
[----:B------:R-:W-:-:S13]  /*00a0*/  ISETP.GT.OR P0, PT, R3, 0xc3, P0 ;  /* 0x000000c30300780c */ /* 0x000fda0000704670 */
[----:B------:R-:W-:Y:S05]  /*00b0*/  @P0 EXIT ;  /* 0x000000000000094d */ /* 0x000fea0003800000 */
[----:B------:R-:W0:Y:S01]  /*00c0*/  LDCU.64 UR4, c[0x0][0x380] ;  /* 0x00007000ff0477ac */ /* 0x000e220008000a00 */
[----:B------:R-:W1:Y:S01]  /*00d0*/  LDC.64 R14, c[0x0][0x388] ;  /* 0x0000e200ff0e7b82 */ /* 0x000e620000000a00 */
[----:B------:R-:W-:Y:S01]  /*00e0*/  IMAD R11, R3, 0xc4, RZ ;  /* 0x000000c4030b7824 */ /* 0x000fe200078e02ff */
[----:B------:R-:W2:Y:S01]  /*00f0*/  LDCU.64 UR6, c[0x0][0x358] ;  /* 0x00006b00ff0677ac */ /* 0x000ea20008000a00 */
[----:B------:R-:W-:Y:S01]  /*0100*/  VIADD R5, R0, 0x40 ;  /* 0x0000004000057836 */ /* 0x000fe20000000000 */
[----:B0-----:R-:W-:-:S04]  /*0110*/  UIADD3 UR4, UP0, UPT, UR4, 0x10, URZ ;  /* 0x0000001004047890 */ /* 0x001fc8000ff1e0ff */
[----:B------:R-:W-:Y:S02]  /*0120*/  UIADD3.X UR5, UPT, UPT, URZ, UR5, URZ, UP0, !UPT ;  /* 0x00000005ff057290 */ /* 0x000fe400087fe4ff */
[----:B------:R-:W-:Y:S01]  /*0130*/  MOV R6, UR4 ;  /* 0x0000000400067c02 */ /* 0x000fe20008000f00 */
[----:B-1----:R-:W-:-:S03]  /*0140*/  IMAD.WIDE.U32 R8, R0, 0x8, R14 ;  /* 0x0000000800087825 */ /* 0x002fc600078e000e */
[----:B------:R-:W-:Y:S02]  /*0150*/  MOV R7, UR5 ;  /* 0x0000000500077c02 */ /* 0x000fe40008000f00 */
[----:B--2---:R-:W2:Y:S01]  /*0160*/  LDG.E.64 R12, desc[UR6][R8.64] ;  /* 0x00000006080c7981 */ /* 0x004ea2000c1e1b00 */
[----:B------:R-:W-:-:S05]  /*0170*/  IMAD.WIDE R26, R11, 0x8, R6 ;  /* 0x000000080b1a7825 */ /* 0x000fca00078e0206 */
[----:B------:R-:W2:Y:S01]  /*0180*/  LDG.E.64 R22, desc[UR6][R26.64+-0x10] ;  /* 0xfffff0061a167981 */ /* 0x000ea2000c1e1b00 */
[----:B------:R-:W-:-:S03]  /*0190*/  IMAD.WIDE.U32 R4, R5, 0x8, R14 ;  /* 0x0000000805047825 */ /* 0x000fc600078e000e */
[----:B------:R-:W3:Y:S04]  /*01a0*/  LDG.E.64 R20, desc[UR6][R26.64+-0x8] ;  /* 0xfffff8061a147981 */ /* 0x000ee8000c1e1b00 */
[----:B------:R-:W3:Y:S01]  /*01b0*/  LDG.E.64 R18, desc[UR6][R4.64] ;  /* 0x0000000604127981 */ /* 0x000ee2000c1e1b00 */
[C---:B------:R-:W-:Y:S02]  /*01c0*/  IADD3 R17, PT, PT, R0.reuse, 0x80, RZ ;  /* 0x0000008000117810 */ /* 0x040fe40007ffe0ff */
[----:B------:R-:W-:-:S03]  /*01d0*/  IADD3 R25, PT, PT, R0, 0xc0, RZ ;  /* 0x000000c000197810 */ /* 0x000fc60007ffe0ff */
[----:B------:R-:W-:-:S04]  /*01e0*/  IMAD.WIDE.U32 R16, R17, 0x8, R14 ;  /* 0x0000000811107825 */ /* 0x000fc800078e000e */
[----:B------:R-:W-:Y:S01]  /*01f0*/  IMAD.WIDE.U32 R14, R25, 0x8, R14 ;  /* 0x00000008190e7825 */ /* 0x000fe200078e000e */
[----:B--2---:R-:W-:Y:S01]  /*0200*/  DFMA R24, R22, R12, RZ ;  /* 0x0000000c1618722b */ /* 0x004fe200000000ff */
[----:B------:R-:W2:Y:S04]  /*0210*/  LDG.E.64 R22, desc[UR6][R16.64] ;  /* 0x0000000610167981 */ /* 0x000ea8000c1e1b00 */
[----:B------:R-:W2:Y:S03]  /*0220*/  LDG.E.64 R12, desc[UR6][R26.64] ;  /* 0x000000061a0c7981 */ /* 0x000ea6000c1e1b00 */
[----:B---3--:R-:W-:Y:S01]  /*0230*/  DFMA R24, R20, R18, R24 ;  /* 0x000000121418722b */ /* 0x008fe20000000018 */
[----:B------:R-:W3:Y:S04]  /*0240*/  LDG.E.64 R18, desc[UR6][R14.64] ;  /* 0x000000060e127981 */ /* 0x000ee8000c1e1b00 */
[----:B------:R-:W3:Y:S01]  /*0250*/  LDG.E.64 R20, desc[UR6][R26.64+0x8] ;  /* 0x000008061a147981 */ /* 0x000ee2000c1e1b00 */
[----:B------:R-:W-:-:S02]  /*0260*/  IADD3 R10, P3, PT, R8, 0x800, RZ ;  /* 0x00000800080a7810 */ /* 0x000fc40007f7e0ff */
[----:B------:R-:W-:Y:S01]  /*0270*/  IADD3 R2, PT, PT, R11, 0x4, RZ ;  /* 0x000000040b027810 */ /* 0x000fe20007ffe0ff */
[----:B------:R-:W-:Y:S01]  /*0280*/  UMOV UR4, 0x4 ;  /* 0x0000000400047882 */ /* 0x000fe20000000000 */
[----:B--2---:R-:W-:Y:S01]  /*0290*/  DFMA R22, R12, R22, R24 ;  /* 0x000000160c16722b */ /* 0x004fe20000000018 */
[----:B------:R-:W-:Y:S02]  /*02a0*/  IADD3 R12, P0, PT, R4, 0x800, RZ ;  /* 0x00000800040c7810 */ /* 0x000fe40007f1e0ff */
[----:B------:R-:W-:Y:S02]  /*02b0*/  IADD3 R4, P2, PT, R14, 0x800, RZ ;  /* 0x000008000e047810 */ /* 0x000fe40007f5e0ff */
[----:B------:R-:W-:Y:S01]  /*02c0*/  IADD3 R24, P1, PT, R16, 0x800, RZ ;  /* 0x0000080010187810 */ /* 0x000fe20007f3e0ff */
[----:B------:R-:W-:Y:S02]  /*02d0*/  IMAD.X R13, RZ, RZ, R5, P0 ;  /* 0x000000ffff0d7224 */ /* 0x000fe400000e0605 */
[----:B---3--:R-:W-:Y:S01]  /*02e0*/  DFMA R18, R20, R18, R22 ;  /* 0x000000121412722b */ /* 0x008fe20000000016 */
[----:B------:R-:W-:Y:S01]  /*02f0*/  IADD3.X R5, PT, PT, RZ, R15, RZ, P2, !PT ;  /* 0x0000000fff057210 */ /* 0x000fe200017fe4ff */
[----:B------:R-:W-:Y:S01]  /*0300*/  IMAD.X R15, RZ, RZ, R9, P3 ;  /* 0x000000ffff0f7224 */ /* 0x000fe200018e0609 */
[----:B------:R-:W-:-:S08]  /*0310*/  IADD3.X R25, PT, PT, RZ, R17, RZ, P1, !PT ;  /* 0x00000011ff197210 */ /* 0x000fd00000ffe4ff */
.L_x_0:
[----:B------:R-:W-:Y:S01]  /*0320*/  IMAD.WIDE R8, R2, 0x8, R6 ;  /* 0x0000000802087825 */ /* 0x000fe200078e0206 */
[----:B------:R-:W-:Y:S01]  /*0330*/  MOV R11, R15 ;  /* 0x0000000f000b7202 */ /* 0x000fe20000000f00 */
[----:B------:R-:W2:Y:S04]  /*0340*/  LDG.E.64 R26, desc[UR6][R4.64] ;  /* 0x00000006041a7981 */ /* 0x000ea8000c1e1b00 */
[----:B------:R-:W3:Y:S04]  /*0350*/  LDG.E.64 R20, desc[UR6][R10.64] ;  /* 0x000000060a147981 */ /* 0x000ee8000c1e1b00 */
[----:B------:R-:W3:Y:S04]  /*0360*/  LDG.E.64 R22, desc[UR6][R8.64+-0x10] ;  /* 0xfffff00608167981 */ /* 0x000ee8000c1e1b00 */
[----:B------:R-:W4:Y:S04]  /*0370*/  LDG.E.64 R14, desc[UR6][R12.64] ;  /* 0x000000060c0e7981 */ /* 0x000f28000c1e1b00 */
[----:B------:R-:W4:Y:S01]  /*0380*/  LDG.E.64 R16, desc[UR6][R8.64+-0x8] ;  /* 0xfffff80608107981 */ /* 0x000f22000c1e1b00 */
[----:B---3--:R-:W-:Y:S01]  /*0390*/  DFMA R18, R22, R20, R18 ;  /* 0x000000141612722b */ /* 0x008fe20000000012 */
[----:B------:R-:W-:Y:S01]  /*03a0*/  IMAD.MOV.U32 R20, RZ, RZ, R24 ;  /* 0x000000ffff147224 */ /* 0x000fe200078e0018 */
[----:B------:R-:W-:-:S02]  /*03b0*/  MOV R21, R25 ;  /* 0x0000001900157202 */ /* 0x000fc40000000f00 */
[----:B------:R-:W3:Y:S04]  /*03c0*/  LDG.E.64 R24, desc[UR6][R8.64] ;  /* 0x0000000608187981 */ /* 0x000ee8000c1e1b00 */
[----:B------:R-:W3:Y:S01]  /*03d0*/  LDG.E.64 R22, desc[UR6][R20.64] ;  /* 0x0000000614167981 */ /* 0x000ee2000c1e1b00 */
[----:B----4-:R-:W-:-:S03]  /*03e0*/  DFMA R14, R16, R14, R18 ;  /* 0x0000000e100e722b */ /* 0x010fc60000000012 */
[----:B------:R-:W2:Y:S01]  /*03f0*/  LDG.E.64 R18, desc[UR6][R8.64+0x8] ;  /* 0x0000080608127981 */ /* 0x000ea2000c1e1b00 */
[----:B------:R-:W-:-:S05]  /*0400*/  IADD3 R17, PT, PT, R2, 0x4, RZ ;  /* 0x0000000402117810 */ /* 0x000fca0007ffe0ff */
[----:B------:R-:W-:Y:S01]  /*0410*/  IMAD.WIDE R16, R17, 0x8, R6 ;  /* 0x0000000811107825 */ /* 0x000fe200078e0206 */
[----:B------:R-:W4:Y:S01]  /*0420*/  LDG.E.64 R8, desc[UR6][R20.64+0x800] ;  /* 0x0008000614087981 */ /* 0x000f22000c1e1b00 */
[----:B---3--:R-:W-:-:S03]  /*0430*/  DFMA R24, R24, R22, R14 ;  /* 0x000000161818722b */ /* 0x008fc6000000000e */
[----:B------:R-:W3:Y:S04]  /*0440*/  LDG.E.64 R22, desc[UR6][R10.64+0x800] ;  /* 0x000800060a167981 */ /* 0x000ee8000c1e1b00 */
[----:B------:R-:W3:Y:S01]  /*0450*/  LDG.E.64 R14, desc[UR6][R16.64+-0x10] ;  /* 0xfffff006100e7981 */ /* 0x000ee2000c1e1b00 */
[----:B--2---:R-:W-:-:S03]  /*0460*/  DFMA R26, R18, R26, R24 ;  /* 0x0000001a121a722b */ /* 0x004fc60000000018 */
[----:B------:R-:W2:Y:S04]  /*0470*/  LDG.E.64 R24, desc[UR6][R12.64+0x800] ;  /* 0x000800060c187981 */ /* 0x000ea8000c1e1b00 */
[----:B------:R-:W2:Y:S01]  /*0480*/  LDG.E.64 R18, desc[UR6][R16.64+-0x8] ;  /* 0xfffff80610127981 */ /* 0x000ea2000c1e1b00 */
[----:B---3--:R-:W-:-:S03]  /*0490*/  DFMA R22, R14, R22, R26 ;  /* 0x000000160e16722b */ /* 0x008fc6000000001a */
[----:B------:R-:W4:Y:S04]  /*04a0*/  LDG.E.64 R14, desc[UR6][R16.64] ;  /* 0x00000006100e7981 */ /* 0x000f28000c1e1b00 */
[----:B------:R-:W3:Y:S01]  /*04b0*/  LDG.E.64 R26, desc[UR6][R16.64+0x8] ;  /* 0x00000806101a7981 */ /* 0x000ee2000c1e1b00 */
[----:B--2---:R-:W-:-:S03]  /*04c0*/  DFMA R24, R18, R24, R22 ;  /* 0x000000181218722b */ /* 0x004fc60000000016 */
[----:B------:R-:W3:Y:S01]  /*04d0*/  LDG.E.64 R18, desc[UR6][R4.64+0x800] ;  /* 0x0008000604127981 */ /* 0x000ee2000c1e1b00 */
[----:B------:R-:W-:-:S04]  /*04e0*/  VIADD R23, R2, 0x8 ;  /* 0x0000000802177836 */ /* 0x000fc80000000000 */
[----:B------:R-:W-:Y:S01]  /*04f0*/  IMAD.WIDE R22, R23, 0x8, R6 ;  /* 0x0000000817167825 */ /* 0x000fe200078e0206 */
[----:B------:R-:W2:Y:S01]  /*0500*/  LDG.E.64 R16, desc[UR6][R4.64+0x1000] ;  /* 0x0010000604107981 */ /* 0x000ea2000c1e1b00 */
[----:B----4-:R-:W-:-:S03]  /*0510*/  DFMA R24, R14, R8, R24 ;  /* 0x000000080e18722b */ /* 0x010fc60000000018 */
[----:B------:R-:W4:Y:S04]  /*0520*/  LDG.E.64 R14, desc[UR6][R10.64+0x1000] ;  /* 0x001000060a0e7981 */ /* 0x000f28000c1e1b00 */
[----:B------:R-:W4:Y:S01]  /*0530*/  LDG.E.64 R8, desc[UR6][R22.64+-0x10] ;  /* 0xfffff00616087981 */ /* 0x000f22000c1e1b00 */
[----:B---3--:R-:W-:-:S03]  /*0540*/  DFMA R26, R26, R18, R24 ;  /* 0x000000121a1a722b */ /* 0x008fc60000000018 */
[----:B------:R-:W3:Y:S04]  /*0550*/  LDG.E.64 R24, desc[UR6][R12.64+0x1000] ;  /* 0x001000060c187981 */ /* 0x000ee8000c1e1b00 */
[----:B------:R-:W3:Y:S01]  /*0560*/  LDG.E.64 R18, desc[UR6][R22.64+-0x8] ;  /* 0xfffff80616127981 */ /* 0x000ee2000c1e1b00 */
[----:B----4-:R-:W-:-:S03]  /*0570*/  DFMA R26, R8, R14, R26 ;  /* 0x0000000e081a722b */ /* 0x010fc6000000001a */
[----:B------:R-:W4:Y:S04]  /*0580*/  LDG.E.64 R8, desc[UR6][R20.64+0x1000] ;  /* 0x0010000614087981 */ /* 0x000f28000c1e1b00 */
[----:B------:R-:W4:Y:S01]  /*0590*/  LDG.E.64 R14, desc[UR6][R22.64] ;  /* 0x00000006160e7981 */ /* 0x000f22000c1e1b00 */
[----:B---3--:R-:W-:-:S03]  /*05a0*/  DFMA R18, R18, R24, R26 ;  /* 0x000000181212722b */ /* 0x008fc6000000001a */
[----:B------:R-:W2:Y:S01]  /*05b0*/  LDG.E.64 R26, desc[UR6][R22.64+0x8] ;  /* 0x00000806161a7981 */ /* 0x000ea2000c1e1b00 */
[----:B------:R-:W-:-:S05]  /*05c0*/  IADD3 R25, PT, PT, R2, 0xc, RZ ;  /* 0x0000000c02197810 */ /* 0x000fca0007ffe0ff */
[----:B------:R-:W-:Y:S01]  /*05d0*/  IMAD.WIDE R24, R25, 0x8, R6 ;  /* 0x0000000819187825 */ /* 0x000fe200078e0206 */
[----:B----4-:R-:W-:Y:S01]  /*05e0*/  DFMA R18, R14, R8, R18 ;  /* 0x000000080e12722b */ /* 0x010fe20000000012 */
[----:B------:R-:W3:Y:S04]  /*05f0*/  LDG.E.64 R14, desc[UR6][R10.64+0x1800] ;  /* 0x001800060a0e7981 */ /* 0x000ee8000c1e1b00 */
[----:B------:R-:W3:Y:S03]  /*0600*/  LDG.E.64 R8, desc[UR6][R24.64+-0x10] ;  /* 0xfffff00618087981 */ /* 0x000ee6000c1e1b00 */
[----:B--2---:R-:W-:Y:S02]  /*0610*/  DFMA R26, R26, R16, R18 ;  /* 0x000000101a1a722b */ /* 0x004fe40000000012 */
[----:B------:R-:W2:Y:S04]  /*0620*/  LDG.E.64 R18, desc[UR6][R12.64+0x1800] ;  /* 0x001800060c127981 */ /* 0x000ea8000c1e1b00 */
[----:B------:R-:W2:Y:S02]  /*0630*/  LDG.E.64 R16, desc[UR6][R24.64+-0x8] ;  /* 0xfffff80618107981 */ /* 0x000ea4000c1e1b00 */
[----:B---3--:R-:W-:-:S02]  /*0640*/  DFMA R26, R8, R14, R26 ;  /* 0x0000000e081a722b */ /* 0x008fc4000000001a */
[----:B------:R-:W3:Y:S04]  /*0650*/  LDG.E.64 R8, desc[UR6][R20.64+0x1800] ;  /* 0x0018000614087981 */ /* 0x000ee8000c1e1b00 */
[----:B------:R-:W3:Y:S02]  /*0660*/  LDG.E.64 R14, desc[UR6][R24.64] ;  /* 0x00000006180e7981 */ /* 0x000ee4000c1e1b00 */
[----:B--2---:R-:W-:Y:S02]  /*0670*/  DFMA R18, R16, R18, R26 ;  /* 0x000000121012722b */ /* 0x004fe4000000001a */
[----:B------:R-:W2:Y:S04]  /*0680*/  LDG.E.64 R16, desc[UR6][R4.64+0x1800] ;  /* 0x0018000604107981 */ /* 0x000ea8000c1e1b00 */
[----:B------:R-:W2:Y:S01]  /*0690*/  LDG.E.64 R26, desc[UR6][R24.64+0x8] ;  /* 0x00000806181a7981 */ /* 0x000ea2000c1e1b00 */
[----:B------:R-:W-:-:S05]  /*06a0*/  IADD3 R23, PT, PT, R2, 0x10, RZ ;  /* 0x0000001002177810 */ /* 0x000fca0007ffe0ff */
[----:B------:R-:W-:Y:S01]  /*06b0*/  IMAD.WIDE R22, R23, 0x8, R6 ;  /* 0x0000000817167825 */ /* 0x000fe200078e0206 */
[----:B---3--:R-:W-:Y:S01]  /*06c0*/  DFMA R18, R14, R8, R18 ;  /* 0x000000080e12722b */ /* 0x008fe20000000012 */
        /* <DEDUP_REMOVED lines=11> */
[----:B------:R-:W-:-:S04]  /*0780*/  VIADD R25, R2, 0x14 ;  /* 0x0000001402197836 */ /* 0x000fc80000000000 */
        /* <DEDUP_REMOVED lines=18> */
[----:B--2---:R-:W-:Y:S01]  /*08b0*/  DFMA R26, R26, R18, R16 ;  /* 0x000000121a1a722b */ /* 0x004fe20000000010 */
[----:B------:R-:W2:Y:S04]  /*08c0*/  LDG.E.64 R18, desc[UR6][R12.64+0x3000] ;  /* 0x003000060c127981 */ /* 0x000ea8000c1e1b00 */
[----:B------:R-:W2:Y:S03]  /*08d0*/  LDG.E.64 R16, desc[UR6][R22.64+-0x8] ;  /* 0xfffff80616107981 */ /* 0x000ea6000c1e1b00 */
[----:B---3--:R-:W-:Y:S01]  /*08e0*/  DFMA R26, R8, R14, R26 ;  /* 0x0000000e081a722b */ /* 0x008fe2000000001a */
[----:B------:R-:W3:Y:S04]  /*08f0*/  LDG.E.64 R8, desc[UR6][R20.64+0x3000] ;  /* 0x0030000614087981 */ /* 0x000ee8000c1e1b00 */
[----:B------:R-:W3:Y:S03]  /*0900*/  LDG.E.64 R14, desc[UR6][R22.64] ;  /* 0x00000006160e7981 */ /* 0x000ee6000c1e1b00 */
[----:B--2---:R-:W-:Y:S01]  /*0910*/  DFMA R18, R16, R18, R26 ;  /* 0x000000121012722b */ /* 0x004fe2000000001a */
        /* <DEDUP_REMOVED lines=45> */
[----:B------:R-:W-:-:S05]  /*0bf0*/  IMAD.WIDE R22, R23, 0x8, R6 ;  /* 0x0000000817167825 */ /* 0x000fca00078e0206 */
        /* <DEDUP_REMOVED lines=8> */
[----:B------:R-:W3:Y:S04]  /*0c80*/  LDG.E.64 R8, desc[UR6][R20.64+0x5000] ;  /* 0x0050000614087981 */ /* 0x000ee8000c1e1b00 */
[----:B------:R-:W3:Y:S01]  /*0c90*/  LDG.E.64 R14, desc[UR6][R22.64] ;  /* 0x00000006160e7981 */ /* 0x000ee2000c1e1b00 */
[----:B--2---:R-:W-:-:S03]  /*0ca0*/  DFMA R18, R16, R18, R26 ;  /* 0x000000121012722b */ /* 0x004fc6000000001a */
[----:B------:R-:W4:Y:S01]  /*0cb0*/  LDG.E.64 R16, desc[UR6][R4.64+0x5000] ;  /* 0x0050000604107981 */ /* 0x000f22000c1e1b00 */
[----:B------:R-:W-:-:S04]  /*0cc0*/  VIADD R27, R2, 0x2c ;  /* 0x0000002c021b7836 */ /* 0x000fc80000000000 */
[----:B------:R-:W-:Y:S01]  /*0cd0*/  IMAD.WIDE R26, R27, 0x8, R6 ;  /* 0x000000081b1a7825 */ /* 0x000fe200078e0206 */
[----:B---3--:R-:W-:Y:S01]  /*0ce0*/  DFMA R18, R14, R8, R18 ;  /* 0x000000080e12722b */ /* 0x008fe20000000012 */
[----:B------:R-:W2:Y:S04]  /*0cf0*/  LDG.E.64 R8, desc[UR6][R10.64+0x5800] ;  /* 0x005800060a087981 */ /* 0x000ea8000c1e1b00 */
[----:B------:R-:W2:Y:S03]  /*0d00*/  LDG.E.64 R14, desc[UR6][R26.64+-0x10] ;  /* 0xfffff0061a0e7981 */ /* 0x000ea6000c1e1b00 */
[----:B----4-:R-:W-:Y:S02]  /*0d10*/  DFMA R16, R24, R16, R18 ;  /* 0x000000101810722b */ /* 0x010fe40000000012 */
[----:B------:R-:W3:Y:S04]  /*0d20*/  LDG.E.64 R18, desc[UR6][R12.64+0x5800] ;  /* 0x005800060c127981 */ /* 0x000ee8000c1e1b00 */
[----:B------:R-:W3:Y:S02]  /*0d30*/  LDG.E.64 R24, desc[UR6][R26.64+-0x8] ;  /* 0xfffff8061a187981 */ /* 0x000ee4000c1e1b00 */
[----:B--2---:R-:W-:-:S02]  /*0d40*/  DFMA R8, R14, R8, R16 ;  /* 0x000000080e08722b */ /* 0x004fc40000000010 */
[----:B------:R-:W2:Y:S04]  /*0d50*/  LDG.E.64 R14, desc[UR6][R20.64+0x5800] ;  /* 0x00580006140e7981 */ /* 0x000ea8000c1e1b00 */
[----:B------:R-:W2:Y:S02]  /*0d60*/  LDG.E.64 R16, desc[UR6][R26.64] ;  /* 0x000000061a107981 */ /* 0x000ea4000c1e1b00 */
[----:B---3--:R-:W-:Y:S02]  /*0d70*/  DFMA R22, R24, R18, R8 ;  /* 0x000000121816722b */ /* 0x008fe40000000008 */
[----:B------:R0:W3:Y:S04]  /*0d80*/  LDG.E.64 R8, desc[UR6][R4.64+0x5800] ;  /* 0x0058000604087981 */ /* 0x0000e8000c1e1b00 */
[----:B------:R-:W3:Y:S01]  /*0d90*/  LDG.E.64 R18, desc[UR6][R26.64+0x8] ;  /* 0x000008061a127981 */ /* 0x000ee2000c1e1b00 */
[----:B------:R-:W-:Y:S01]  /*0da0*/  UIADD3 UR4, UPT, UPT, UR4, 0x30, URZ ;  /* 0x0000003004047890 */ /* 0x000fe2000fffe0ff */
[----:B------:R-:W-:-:S03]  /*0db0*/  IADD3 R12, P0, PT, R12, 0x6000, RZ ;  /* 0x000060000c0c7810 */ /* 0x000fc60007f1e0ff */
[----:B------:R-:W-:Y:S01]  /*0dc0*/  UISETP.NE.AND UP0, UPT, UR4, 0xc4, UPT ;  /* 0x000000c40400788c */ /* 0x000fe2000bf05270 */
[----:B------:R-:W-:Y:S02]  /*0dd0*/  IADD3.X R13, PT, PT, RZ, R13, RZ, P0, !PT ;  /* 0x0000000dff0d7210 */ /* 0x000fe400007fe4ff */
[----:B0-----:R-:W-:Y:S02]  /*0de0*/  IADD3 R4, P1, PT, R4, 0x6000, RZ ;  /* 0x0000600004047810 */ /* 0x001fe40007f3e0ff */
[----:B------:R-:W-:Y:S02]  /*0df0*/  IADD3 R24, P0, PT, R20, 0x6000, RZ ;  /* 0x0000600014187810 */ /* 0x000fe40007f1e0ff */
[----:B------:R-:W-:Y:S01]  /*0e00*/  IADD3 R10, P2, PT, R10, 0x6000, RZ ;  /* 0x000060000a0a7810 */ /* 0x000fe20007f5e0ff */
[----:B------:R-:W-:Y:S01]  /*0e10*/  IMAD.X R5, RZ, RZ, R5, P1 ;  /* 0x000000ffff057224 */ /* 0x000fe200008e0605 */
[----:B------:R-:W-:Y:S02]  /*0e20*/  IADD3.X R25, PT, PT, RZ, R21, RZ, P0, !PT ;  /* 0x00000015ff197210 */ /* 0x000fe400007fe4ff */
[----:B------:R-:W-:Y:S01]  /*0e30*/  IADD3 R2, PT, PT, R2, 0x30, RZ ;  /* 0x0000003002027810 */ /* 0x000fe20007ffe0ff */
[----:B--2---:R-:W-:-:S08]  /*0e40*/  DFMA R14, R16, R14, R22 ;  /* 0x0000000e100e722b */ /* 0x004fd00000000016 */
[----:B---3--:R-:W-:Y:S01]  /*0e50*/  DFMA R18, R18, R8, R14 ;  /* 0x000000081212722b */ /* 0x008fe2000000000e */
[----:B------:R-:W-:Y:S01]  /*0e60*/  IADD3.X R15, PT, PT, RZ, R11, RZ, P2, !PT ;  /* 0x0000000bff0f7210 */ /* 0x000fe200017fe4ff */
[----:B------:R-:W-:Y:S09]  /*0e70*/  BRA.U UP0, `(.L_x_0) ;  /* 0xfffffff500287547 */ /* 0x000ff2000b83ffff */
[----:B------:R-:W0:Y:S01]  /*0e80*/  LDC.64 R4, c[0x0][0x390] ;  /* 0x0000e400ff047b82 */ /* 0x000e220000000a00 */
[----:B------:R-:W-:-:S05]  /*0e90*/  LEA R3, R3, R0, 0x6 ;  /* 0x0000000003037211 */ /* 0x000fca00078e30ff */
[----:B0-----:R-:W-:-:S05]  /*0ea0*/  IMAD.WIDE R2, R3, 0x8, R4 ;  /* 0x0000000803027825 */ /* 0x001fca00078e0204 */
[----:B------:R-:W-:Y:S01]  /*0eb0*/  STG.E.64 desc[UR6][R2.64], R18 ;  /* 0x0000001202007986 */ /* 0x000fe2000c101b06 */
[----:B------:R-:W-:Y:S05]  /*0ec0*/  EXIT ;  /* 0x000000000000794d */ /* 0x000fea0003800000 */
.L_x_1:
[----:B------:R-:W-:-:S00]  /*0ed0*/  BRA `(.L_x_1) ;  /* 0xfffffffc00fc7947 */ /* 0x000fc0000383ffff */
[----:B------:R-:W-:-:S00]  /*0ee0*/  NOP ;  /* 0x0000000000007918 */ /* 0x000fc00000000000 */
        /* <DEDUP_REMOVED lines=9> */
.L_x_36:


//--------------------- .text._Z7softmaxPdS_      --------------------------
	.section	.text._Z7softmaxPdS_,"ax",@progbits
	.align	128
        .global         _Z7softmaxPdS_
        .type           _Z7softmaxPdS_,@function
        .size           _Z7softmaxPdS_,(.L_x_35 - _Z7softmaxPdS_)
        .other          _Z7softmaxPdS_,@"STO_CUDA_ENTRY STV_DEFAULT"
_Z7softmaxPdS_:
.text._Z7softmaxPdS_:
[----:B------:R-:W-:Y:S01]  /*0000*/  LDC R1, c[0x0][0x37c] ;  /* 0x0000df00ff017b82 */ /* 0x000fe20000000800 */
[----:B------:R-:W0:Y:S07]  /*0010*/  S2R R0, SR_TID.X ;  /* 0x0000000000007919 */ /* 0x000e2e0000002100 */
[----:B------:R-:W0:Y:S01]  /*0020*/  S2UR UR4, SR_CTAID.X ;  /* 0x00000000000479c3 */ /* 0x000e220000002500 */
[----:B------:R-:W1:Y:S01]  /*0030*/  LDCU.64 UR8, c[0x0][0x358] ;  /* 0x00006b00ff0877ac */ /* 0x000e620008000a00 */
[----:B------:R-:W2:Y:S06]  /*0040*/  S2R R7, SR_TID.Y ;  /* 0x0000000000077919 */ /* 0x000eac0000002200 */
[----:B------:R-:W0:Y:S08]  /*0050*/  LDC R3, c[0x0][0x360] ;  /* 0x0000d800ff037b82 */ /* 0x000e300000000800 */
[----:B------:R-:W2:Y:S08]  /*0060*/  S2UR UR5, SR_CTAID.Y ;  /* 0x00000000000579c3 */ /* 0x000eb00000002600 */
[----:B------:R-:W2:Y:S08]  /*0070*/  LDC R2, c[0x0][0x364] ;  /* 0x0000d900ff027b82 */ /* 0x000eb00000000800 */
[----:B------:R-:W3:Y:S01]  /*0080*/  LDC.64 R4, c[0x0][0x380] ;  /* 0x0000e000ff047b82 */ /* 0x000ee20000000a00 */
[----:B0-----:R-:W-:-:S04]  /*0090*/  IMAD R3, R3, UR4, R0 ;  /* 0x0000000403037c24 */ /* 0x001fc8000f8e0200 */
[----:B------:R-:W-:Y:S02]  /*00a0*/  IMAD R3, R3, 0xc4, RZ ;  /* 0x000000c403037824 */ /* 0x000fe400078e02ff */
[----:B--2---:R-:W-:-:S04]  /*00b0*/  IMAD R2, R2, UR5, R7 ;  /* 0x0000000502027c24 */ /* 0x004fc8000f8e0207 */
[----:B------:R-:W-:-:S04]  /*00c0*/  IMAD.IADD R26, R2, 0x1, R3 ;  /* 0x00000001021a7824 */ /* 0x000fc800078e0203 */
[----:B---3--:R-:W-:-:S05]  /*00d0*/  IMAD.WIDE R4, R26, 0x8, R4 ;  /* 0x000000081a047825 */ /* 0x008fca00078e0204 */
[----:B-1----:R0:W5:Y:S01]  /*00e0*/  LDG.E.64 R6, desc[UR8][R4.64] ;  /* 0x0000000804067981 */ /* 0x002162000c1e1b00 */
[----:B------:R0:W1:Y:S01]  /*00f0*/  I2F.F64.U32 R8, R2 ;  /* 0x0000000200087312 */ /* 0x0000620000201800 */
[----:B------:R-:W-:Y:S01]  /*0100*/  MOV R0, 0x140 ;  /* 0x0000014000007802 */ /* 0x000fe20000000f00 */
[----:B------:R-:W-:Y:S01]  /*0110*/  UMOV UR4, URZ ;  /* 0x000000ff00047c82 */ /* 0x000fe20008000000 */
[----:B------:R-:W-:-:S05]  /*0120*/  UMOV UR6, 0x401c0000 ;  /* 0x401c000000067882 */ /* 0x000fca0000000000 */
[----:B01---5:R-:W-:Y:S05]  /*0130*/  CALL.REL.NOINC `($_Z7softmaxPdS_$__internal_accurate_pow) ;  /* 0x0000000800247944 */ /* 0x023fea0003c00000 */
[----:B------:R-:W-:Y:S01]  /*0140*/  DSETP.GT.AND P0, PT, R12, R8, PT ;  /* 0x000000080c00722a */ /* 0x000fe20003f04000 */
[----:B------:R-:W-:-:S13]  /*0150*/  BSSY.RECONVERGENT B0, `(.L_x_2) ;  /* 0x000000c000007945 */ /* 0x000fda0003800200 */
[----:B------:R-:W-:Y:S05]  /*0160*/  @!P0 BRA `(.L_x_3) ;  /* 0x0000000000288947 */ /* 0x000fea0003800000 */
[----:B------:R-:W-:Y:S01]  /*0170*/  DADD R10, R8, R12 ;  /* 0x00000000080a7229 */ /* 0x000fe2000000000c */
[----:B------:R-:W-:Y:S07]  /*0180*/  BSSY.RECONVERGENT B1, `(.L_x_4) ;  /* 0x0000007000017945 */ /* 0x000fee0003800200 */
[----:B------:R-:W-:-:S14]  /*0190*/  DSETP.GEU.AND P0, PT, R10, 196, PT ;  /* 0x406880000a00742a */ /* 0x000fdc0003f0e000 */
[----:B------:R-:W-:Y:S05]  /*01a0*/  @P0 BRA `(.L_x_5) ;  /* 0x0000000000100947 */ /* 0x000fea0003800000 */
[----:B------:R-:W0:Y:S02]  /*01b0*/  F2I.F64.TRUNC R11, R12 ;  /* 0x0000000c000b7311 */ /* 0x000e24000030d100 */
[----:B0-----:R-:W-:-:S06]  /*01c0*/  IMAD.WIDE R10, R11, 0x8, R4 ;  /* 0x000000080b0a7825 */ /* 0x001fcc00078e0204 */
[----:B------:R-:W2:Y:S02]  /*01d0*/  LDG.E.64 R10, desc[UR8][R10.64] ;  /* 0x000000080a0a7981 */ /* 0x000ea4000c1e1b00 */
[----:B--2---:R-:W-:-:S11]  /*01e0*/  DADD R6, R6, R10 ;  /* 0x0000000006067229 */ /* 0x004fd6000000000a */
.L_x_5:
[----:B------:R-:W-:Y:S05]  /*01f0*/  BSYNC.RECONVERGENT B1 ;  /* 0x0000000000017941 */ /* 0x000fea0003800200 */
.L_x_4:
[----:B------:R0:W-:Y:S02]  /*0200*/  STG.E.64 desc[UR8][R4.64], R6 ;  /* 0x0000000604007986 */ /* 0x0001e4000c101b08 */
.L_x_3:
[----:B------:R-:W-:Y:S05]  /*0210*/  BSYNC.RECONVERGENT B0 ;  /* 0x0000000000007941 */ /* 0x000fea0003800200 */
.L_x_2:
[----:B------:R-:W-:Y:S01]  /*0220*/  BAR.SYNC.DEFER_BLOCKING 0x0 ;  /* 0x0000000000007b1d */ /* 0x000fe20000010000 */
[----:B------:R-:W-:-:S05]  /*0230*/  MOV R0, 0x260 ;  /* 0x0000026000007802 */ /* 0x000fca0000000f00 */
[----:B------:R-:W-:-:S05]  /*0240*/  UMOV UR6, 0x40180000 ;  /* 0x4018000000067882 */ /* 0x000fca0000000000 */
[----:B0-----:R-:W-:Y:S05]  /*0250*/  CALL.REL.NOINC `($_Z7softmaxPdS_$__internal_accurate_pow) ;  /* 0x0000000400dc7944 */ /* 0x001fea0003c00000 */
        /* <DEDUP_REMOVED lines=11> */
.L_x_9:
[----:B------:R-:W-:Y:S05]  /*0310*/  BSYNC.RECONVERGENT B1 ;  /* 0x0000000000017941 */ /* 0x000fea0003800200 */
.L_x_8:
[----:B------:R0:W-:Y:S02]  /*0320*/  STG.E.64 desc[UR8][R4.64], R6 ;  /* 0x0000000604007986 */ /* 0x0001e4000c101b08 */
.L_x_7:
[----:B------:R-:W-:Y:S05]  /*0330*/  BSYNC.RECONVERGENT B0 ;  /* 0x0000000000007941 */ /* 0x000fea0003800200 */
.L_x_6:
        /* <DEDUP_REMOVED lines=15> */
.L_x_13:
[----:B------:R-:W-:Y:S05]  /*0430*/  BSYNC.RECONVERGENT B1 ;  /* 0x0000000000017941 */ /* 0x000fea0003800200 */
.L_x_12:
[----:B------:R0:W-:Y:S02]  /*0440*/  STG.E.64 desc[UR8][R4.64], R6 ;  /* 0x0000000604007986 */ /* 0x0001e4000c101b08 */
.L_x_11:
[----:B------:R-:W-:Y:S05]  /*0450*/  BSYNC.RECONVERGENT B0 ;  /* 0x0000000000007941 */ /* 0x000fea0003800200 */
.L_x_10:
        /* <DEDUP_REMOVED lines=15> */
.L_x_17:
[----:B------:R-:W-:Y:S05]  /*0550*/  BSYNC.RECONVERGENT B1 ;  /* 0x0000000000017941 */ /* 0x000fea0003800200 */
.L_x_16:
[----:B------:R0:W-:Y:S02]  /*0560*/  STG.E.64 desc[UR8][R4.64], R6 ;  /* 0x0000000604007986 */ /* 0x0001e4000c101b08 */
.L_x_15:
[----:B------:R-:W-:Y:S05]  /*0570*/  BSYNC.RECONVERGENT B0 ;  /* 0x0000000000007941 */ /* 0x000fea0003800200 */
.L_x_14:
        /* <DEDUP_REMOVED lines=15> */
.L_x_21:
[----:B------:R-:W-:Y:S05]  /*0670*/  BSYNC.RECONVERGENT B1 ;  /* 0x0000000000017941 */ /* 0x000fea0003800200 */
.L_x_20:
[----:B------:R0:W-:Y:S02]  /*0680*/  STG.E.64 desc[UR8][R4.64], R6 ;  /* 0x0000000604007986 */ /* 0x0001e4000c101b08 */
.L_x_19:
[----:B------:R-:W-:Y:S05]  /*0690*/  BSYNC.RECONVERGENT B0 ;  /* 0x0000000000007941 */ /* 0x000fea0003800200 */
.L_x_18:
        /* <DEDUP_REMOVED lines=15> */
.L_x_25:
[----:B------:R-:W-:Y:S05]  /*0790*/  BSYNC.RECONVERGENT B1 ;  /* 0x0000000000017941 */ /* 0x000fea0003800200 */
.L_x_24:
[----:B------:R0:W-:Y:S02]  /*07a0*/  STG.E.64 desc[UR8][R4.64], R6 ;  /* 0x0000000604007986 */ /* 0x0001e4000c101b08 */
.L_x_23:
[----:B------:R-:W-:Y:S05]  /*07b0*/  BSYNC.RECONVERGENT B0 ;  /* 0x0000000000007941 */ /* 0x000fea0003800200 */
.L_x_22:
[----:B------:R-:W-:Y:S01]  /*07c0*/  BAR.SYNC.DEFER_BLOCKING 0x0 ;  /* 0x0000000000007b1d */ /* 0x000fe20000010000 */
[----:B------:R-:W-:-:S05]  /*07d0*/  MOV R0, 0x800 ;  /* 0x0000080000007802 */ /* 0x000fca0000000f00 */
[----:B------:R-:W-:-:S05]  /*07e0*/  UMOV UR6, 0x3ff00000 ;  /* 0x3ff0000000067882 */ /* 0x000fca0000000000 */
[----:B0-----:R-:W-:Y:S05]  /*07f0*/  CALL.REL.NOINC `($_Z7softmaxPdS_$__internal_accurate_pow) ;  /* 0x0000000000747944 */ /* 0x001fea0003c00000 */
[----:B------:R-:W-:Y:S01]  /*0800*/  IMAD.MOV.U32 R10, RZ, RZ, R12 ;  /* 0x000000ffff0a7224 */ /* 0x000fe200078e000c */
[----:B------:R-:W-:Y:S01]  /*0810*/  MOV R11, R13 ;  /* 0x0000000d000b7202 */ /* 0x000fe20000000f00 */
[----:B------:R-:W-:Y:S05]  /*0820*/  BSSY.RECONVERGENT B0, `(.L_x_26) ;  /* 0x000000d000007945 */ /* 0x000fea0003800200 */
[----:B------:R-:W-:-:S14]  /*0830*/  DSETP.GT.AND P0, PT, R10, R8, PT ;  /* 0x000000080a00722a */ /* 0x000fdc0003f04000 */
        /* <DEDUP_REMOVED lines=9> */
.L_x_29:
[----:B------:R-:W-:Y:S05]  /*08d0*/  BSYNC.RECONVERGENT B1 ;  /* 0x0000000000017941 */ /* 0x000fea0003800200 */
.L_x_28:
[----:B------:R0:W-:Y:S02]  /*08e0*/  STG.E.64 desc[UR8][R4.64], R6 ;  /* 0x0000000604007986 */ /* 0x0001e4000c101b08 */
.L_x_27:
[----:B------:R-:W-:Y:S05]  /*08f0*/  BSYNC.RECONVERGENT B0 ;  /* 0x0000000000007941 */ /* 0x000fea0003800200 */
.L_x_26:
[----:B------:R-:W-:Y:S01]  /*0900*/  BAR.SYNC.DEFER_BLOCKING 0x0 ;  /* 0x0000000000007b1d */ /* 0x000fe20000010000 */
[----:B------:R-:W-:-:S07]  /*0910*/  ISETP.NE.AND P0, PT, R2, RZ, PT ;  /* 0x000000ff0200720c */ /* 0x000fce0003f05270 */
[----:B------:R-:W1:Y:S06]  /*0920*/  LDC.64 R10, c[0x0][0x380] ;  /* 0x0000e000ff0a7b82 */ /* 0x000e6c0000000a00 */
[----:B------:R-:W2:Y:S01]  /*0930*/  @!P0 LDG.E.64 R8, desc[UR8][R4.64+0x8] ;  /* 0x0000080804088981 */ /* 0x000ea2000c1e1b00 */
[----:B-1----:R-:W-:Y:S01]  /*0940*/  IMAD.WIDE R2, R3, 0x8, R10 ;  /* 0x0000000803027825 */ /* 0x002fe200078e020a */
[----:B--2---:R-:W-:Y:S01]  /*0950*/  @!P0 DADD R8, R8, R6 ;  /* 0x0000000008088229 */ /* 0x004fe20000000006 */
[----:B0-----:R-:W0:Y:S06]  /*0960*/  LDC.64 R6, c[0x0][0x388] ;  /* 0x0000e200ff067b82 */ /* 0x001e2c0000000a00 */
[----:B------:R-:W-:Y:S02]  /*0970*/  @!P0 STG.E.64 desc[UR8][R4.64], R8 ;  /* 0x0000000804008986 */ /* 0x000fe4000c101b08 */
[----:B------:R-:W-:Y:S06]  /*0980*/  BAR.SYNC.DEFER_BLOCKING 0x0 ;  /* 0x0000000000007b1d */ /* 0x000fec0000010000 */
[----:B------:R-:W2:Y:S01]  /*0990*/  LDG.E.64 R2, desc[UR8][R2.64] ;  /* 0x0000000802027981 */ /* 0x000ea2000c1e1b00 */
[----:B0-----:R-:W-:-:S05]  /*09a0*/  IMAD.WIDE R26, R26, 0x8, R6 ;  /* 0x000000081a1a7825 */ /* 0x001fca00078e0206 */
[----:B--2---:R-:W-:Y:S01]  /*09b0*/  STG.E.64 desc[UR8][R26.64], R2 ;  /* 0x000000021a007986 */ /* 0x004fe2000c101b08 */
[----:B------:R-:W-:Y:S05]  /*09c0*/  EXIT ;  /* 0x000000000000794d */ /* 0x000fea0003800000 */
        .type           $_Z7softmaxPdS_$__internal_accurate_pow,@function
        .size           $_Z7softmaxPdS_$__internal_accurate_pow,(.L_x_35 - $_Z7softmaxPdS_$__internal_accurate_pow)
$_Z7softmaxPdS_$__internal_accurate_pow:
[----:B------:R-:W0:Y:S01]  /*09d0*/  MUFU.RCP64H R15, 2 ;  /* 0x40000000000f7908 */ /* 0x000e220000001800 */
[----:B------:R-:W-:Y:S01]  /*09e0*/  IMAD.MOV.U32 R10, RZ, RZ, 0x0 ;  /* 0x00000000ff0a7424 */ /* 0x000fe200078e00ff */
[----:B------:R-:W-:Y:S01]  /*09f0*/  MOV R11, 0x40000000 ;  /* 0x40000000000b7802 */ /* 0x000fe20000000f00 */
[----:B------:R-:W-:Y:S01]  /*0a00*/  IMAD.MOV.U32 R14, RZ, RZ, RZ ;  /* 0x000000ffff0e7224 */ /* 0x000fe200078e00ff */
[----:B------:R-:W-:Y:S01]  /*0a10*/  MOV R12, 0x41ad3b5a ;  /* 0x41ad3b5a000c7802 */ /* 0x000fe20000000f00 */
[----:B------:R-:W-:Y:S01]  /*0a20*/  IMAD.MOV.U32 R13, RZ, RZ, 0x3ed0f5d2 ;  /* 0x3ed0f5d2ff0d7424 */ /* 0x000fe200078e00ff */
[----:B------:R-:W-:Y:S01]  /*0a30*/  UMOV UR10, 0x7d2cafe2 ;  /* 0x7d2cafe2000a7882 */ /* 0x000fe20000000000 */
[----:B------:R-:W-:Y:S01]  /*0a40*/  UMOV UR11, 0x3eb0f5ff ;  /* 0x3eb0f5ff000b7882 */ /* 0x000fe20000000000 */
[----:B------:R-:W-:Y:S02]  /*0a50*/  USHF.L.U32 UR7, UR6, 0x1, URZ ;  /* 0x0000000106077899 */ /* 0x000fe400080006ff */
[----:B------:R-:W-:-:S02]  /*0a60*/  ULOP3.LUT UR5, UR6, 0xff0fffff, URZ, 0xc0, !UPT ;  /* 0xff0fffff06057892 */ /* 0x000fc4000f8ec0ff */
[----:B------:R-:W-:-:S03]  /*0a70*/  UISETP.GT.U32.AND UP0, UPT, UR7, -0x2000001, UPT ;  /* 0xfdffffff0700788c */ /* 0x000fc6000bf04070 */
[----:B------:R-:W-:Y:S01]  /*0a80*/  UMOV UR7, 0x3c7abc9e ;  /* 0x3c7abc9e00077882 */ /* 0x000fe20000000000 */
[----:B------:R-:W-:Y:S01]  /*0a90*/  USEL UR5, UR5, UR6, UP0 ;  /* 0x0000000605057287 */ /* 0x000fe20008000000 */
[----:B0-----:R-:W-:Y:S02]  /*0aa0*/  DFMA R10, R14, -R10, 1 ;  /* 0x3ff000000e0a742b */ /* 0x001fe4000000080a */
[----:B------:R-:W-:-:S06]  /*0ab0*/  UMOV UR6, 0x3b39803f ;  /* 0x3b39803f00067882 */ /* 0x000fcc0000000000 */
[----:B------:R-:W-:-:S08]  /*0ac0*/  DFMA R10, R10, R10, R10 ;  /* 0x0000000a0a0a722b */ /* 0x000fd0000000000a */
[----:B------:R-:W-:-:S08]  /*0ad0*/  DFMA R14, R14, R10, R14 ;  /* 0x0000000a0e0e722b */ /* 0x000fd0000000000e */
[----:B------:R-:W-:-:S08]  /*0ae0*/  DMUL R10, RZ, R14 ;  /* 0x0000000eff0a7228 */ /* 0x000fd00000000000 */
[----:B------:R-:W-:-:S08]  /*0af0*/  DFMA R10, RZ, R14, R10 ;  /* 0x0000000eff0a722b */ /* 0x000fd0000000000a */
[----:B------:R-:W-:Y:S02]  /*0b00*/  DMUL R18, R10, R10 ;  /* 0x0000000a0a127228 */ /* 0x000fe40000000000 */
[----:B------:R-:W-:-:S06]  /*0b10*/  DADD R16, RZ, -R10 ;  /* 0x00000000ff107229 */ /* 0x000fcc000000080a */
[----:B------:R-:W-:Y:S01]  /*0b20*/  DFMA R12, R18, UR10, R12 ;  /* 0x0000000a120c7c2b */ /* 0x000fe2000800000c */
[----:B------:R-:W-:Y:S01]  /*0b30*/  UMOV UR10, 0x75488a3f ;  /* 0x75488a3f000a7882 */ /* 0x000fe20000000000 */
[----:B------:R-:W-:Y:S01]  /*0b40*/  UMOV UR11, 0x3ef3b20a ;  /* 0x3ef3b20a000b7882 */ /* 0x000fe20000000000 */
[----:B------:R-:W-:-:S05]  /*0b50*/  DADD R16, R16, R16 ;  /* 0x0000000010107229 */ /* 0x000fca0000000010 */
[----:B------:R-:W-:Y:S01]  /*0b60*/  DFMA R12, R18, R12, UR10 ;  /* 0x0000000a120c7e2b */ /* 0x000fe2000800000c */
[----:B------:R-:W-:Y:S01]  /*0b70*/  UMOV UR10, 0xe4faecd5 ;  /* 0xe4faecd5000a7882 */ /* 0x000fe20000000000 */
[----:B------:R-:W-:Y:S01]  /*0b80*/  UMOV UR11, 0x3f1745cd ;  /* 0x3f1745cd000b7882 */ /* 0x000fe20000000000 */
[----:B------:R-:W-:-:S05]  /*0b90*/  DFMA R16, RZ, -R10, R16 ;  /* 0x8000000aff10722b */ /* 0x000fca0000000010 */
[----:B------:R-:W-:Y:S01]  /*0ba0*/  DFMA R12, R18, R12, UR10 ;  /* 0x0000000a120c7e2b */ /* 0x000fe2000800000c */
[----:B------:R-:W-:Y:S01]  /*0bb0*/  UMOV UR10, 0x258a578b ;  /* 0x258a578b000a7882 */ /* 0x000fe20000000000 */
[----:B------:R-:W-:Y:S01]  /*0bc0*/  UMOV UR11, 0x3f3c71c7 ;  /* 0x3f3c71c7000b7882 */ /* 0x000fe20000000000 */
[----:B------:R-:W-:Y:S02]  /*0bd0*/  DMUL R14, R14, R16 ;  /* 0x000000100e0e7228 */ /* 0x000fe40000000000 */
[----:B------:R-:W-:-:S03]  /*0be0*/  DMUL R16, R10, R10 ;  /* 0x0000000a0a107228 */ /* 0x000fc60000000000 */
[----:B------:R-:W-:Y:S01]  /*0bf0*/  DFMA R12, R18, R12, UR10 ;  /* 0x0000000a120c7e2b */ /* 0x000fe2000800000c */
[----:B------:R-:W-:Y:S01]  /*0c00*/  UMOV UR10, 0x9242b910 ;  /* 0x9242b910000a7882 */ /* 0x000fe20000000000 */
[----:B------:R-:W-:-:S03]  /*0c10*/  UMOV UR11, 0x3f624924 ;  /* 0x3f624924000b7882 */ /* 0x000fc60000000000 */
[----:B------:R-:W-:-:S03]  /*0c20*/  DFMA R24, R10, R10, -R16 ;  /* 0x0000000a0a18722b */ /* 0x000fc60000000810 */
[----:B------:R-:W-:Y:S01]  /*0c30*/  DFMA R12, R18, R12, UR10 ;  /* 0x0000000a120c7e2b */ /* 0x000fe2000800000c */
[----:B------:R-:W-:Y:S01]  /*0c40*/  UMOV UR10, 0x99999dfb ;  /* 0x99999dfb000a7882 */ /* 0x000fe20000000000 */
[----:B------:R-:W-:-:S06]  /*0c50*/  UMOV UR11, 0x3f899999 ;  /* 0x3f899999000b7882 */ /* 0x000fcc0000000000 */
[----:B------:R-:W-:Y:S01]  /*0c60*/  DFMA R20, R18, R12, UR10 ;  /* 0x0000000a12147e2b */ /* 0x000fe2000800000c */
[----:B------:R-:W-:Y:S01]  /*0c70*/  UMOV UR10, 0x55555555 ;  /* 0x55555555000a7882 */ /* 0x000fe20000000000 */
[----:B------:R-:W-:-:S06]  /*0c80*/  UMOV UR11, 0x3fb55555 ;  /* 0x3fb55555000b7882 */ /* 0x000fcc0000000000 */
[----:B------:R-:W-:-:S08]  /*0c90*/  DFMA R12, R18, R20, UR10 ;  /* 0x0000000a120c7e2b */ /* 0x000fd00008000014 */
[----:B------:R-:W-:Y:S01]  /*0ca0*/  DADD R22, -R12, UR10 ;  /* 0x0000000a0c167e29 */ /* 0x000fe20008000100 */
[----:B------:R-:W-:Y:S01]  /*0cb0*/  UMOV UR10, 0xb9e7b0 ;  /* 0x00b9e7b0000a7882 */ /* 0x000fe20000000000 */
[----:B------:R-:W-:-:S06]  /*0cc0*/  UMOV UR11, 0x3c46a4cb ;  /* 0x3c46a4cb000b7882 */ /* 0x000fcc0000000000 */
[----:B------:R-:W-:Y:S02]  /*0cd0*/  DFMA R18, R18, R20, R22 ;  /* 0x000000141212722b */ /* 0x000fe40000000016 */
[----:B------:R-:W-:Y:S01]  /*0ce0*/  DMUL R20, R10, R16 ;  /* 0x000000100a147228 */ /* 0x000fe20000000000 */
[----:B------:R-:W-:Y:S01]  /*0cf0*/  IADD3 R23, PT, PT, R15, 0x100000, RZ ;  /* 0x001000000f177810 */ /* 0x000fe20007ffe0ff */
[----:B------:R-:W-:-:S04]  /*0d00*/  IMAD.MOV.U32 R22, RZ, RZ, R14 ;  /* 0x000000ffff167224 */ /* 0x000fc800078e000e */
[----:B------:R-:W-:Y:S01]  /*0d10*/  DADD R18, R18, -UR10 ;  /* 0x8000000a12127e29 */ /* 0x000fe20008000000 */
[----:B------:R-:W-:Y:S01]  /*0d20*/  UMOV UR10, 0x0 ;  /* 0x00000000000a7882 */ /* 0x000fe20000000000 */
[C---:B------:R-:W-:Y:S01]  /*0d30*/  DFMA R22, R10.reuse, R22, R24 ;  /* 0x000000160a16722b */ /* 0x040fe20000000018 */
[----:B------:R-:W-:Y:S01]  /*0d40*/  UMOV UR11, 0x3ff00000 ;  /* 0x3ff00000000b7882 */ /* 0x000fe20000000000 */
[----:B------:R-:W-:-:S08]  /*0d50*/  DFMA R24, R10, R16, -R20 ;  /* 0x000000100a18722b */ /* 0x000fd00000000814 */
[----:B------:R-:W-:Y:S02]  /*0d60*/  DFMA R24, R14, R16, R24 ;  /* 0x000000100e18722b */ /* 0x000fe40000000018 */
[----:B------:R-:W-:-:S06]  /*0d70*/  DADD R16, R12, R18 ;  /* 0x000000000c107229 */ /* 0x000fcc0000000012 */
[----:B------:R-:W-:Y:S02]  /*0d80*/  DFMA R22, R10, R22, R24 ;  /* 0x000000160a16722b */ /* 0x000fe40000000018 */
[----:B------:R-:W-:Y:S02]  /*0d90*/  DADD R24, R12, -R16 ;  /* 0x000000000c187229 */ /* 0x000fe40000000810 */
[----:B------:R-:W-:-:S06]  /*0da0*/  DMUL R12, R16, R20 ;  /* 0x00000014100c7228 */ /* 0x000fcc0000000000 */
[----:B------:R-:W-:Y:S02]  /*0db0*/  DADD R24, R18, R24 ;  /* 0x0000000012187229 */ /* 0x000fe40000000018 */
[----:B------:R-:W-:-:S08]  /*0dc0*/  DFMA R18, R16, R20, -R12 ;  /* 0x000000141012722b */ /* 0x000fd0000000080c */
[----:B------:R-:W-:-:S08]  /*0dd0*/  DFMA R18, R16, R22, R18 ;  /* 0x000000161012722b */ /* 0x000fd00000000012 */
[----:B------:R-:W-:-:S08]  /*0de0*/  DFMA R24, R24, R20, R18 ;  /* 0x000000141818722b */ /* 0x000fd00000000012 */
[----:B------:R-:W-:-:S08]  /*0df0*/  DADD R18, R12, R24 ;  /* 0x000000000c127229 */ /* 0x000fd00000000018 */
[--C-:B------:R-:W-:Y:S02]  /*0e00*/  DADD R16, R10, R18.reuse ;  /* 0x000000000a107229 */ /* 0x100fe40000000012 */
[----:B------:R-:W-:-:S06]  /*0e10*/  DADD R12, R12, -R18 ;  /* 0x000000000c0c7229 */ /* 0x000fcc0000000812 */
[----:B------:R-:W-:Y:S02]  /*0e20*/  DADD R10, R10, -R16 ;  /* 0x000000000a0a7229 */ /* 0x000fe40000000810 */
[----:B------:R-:W-:-:S06]  /*0e30*/  DADD R12, R24, R12 ;  /* 0x00000000180c7229 */ /* 0x000fcc000000000c */
[----:B------:R-:W-:-:S08]  /*0e40*/  DADD R10, R18, R10 ;  /* 0x00000000120a7229 */ /* 0x000fd0000000000a */
[----:B------:R-:W-:Y:S01]  /*0e50*/  DADD R10, R12, R10 ;  /* 0x000000000c0a7229 */ /* 0x000fe2000000000a */
[----:B------:R-:W-:Y:S01]  /*0e60*/  MOV R12, 0xfefa39ef ;  /* 0xfefa39ef000c7802 */ /* 0x000fe20000000f00 */
[----:B------:R-:W-:-:S06]  /*0e70*/  IMAD.MOV.U32 R13, RZ, RZ, 0x3fe62e42 ;  /* 0x3fe62e42ff0d7424 */ /* 0x000fcc00078e00ff */
[----:B------:R-:W-:Y:S01]  /*0e80*/  DADD R18, R14, R10 ;  /* 0x000000000e127229 */ /* 0x000fe2000000000a */
[----:B------:R-:W-:Y:S01]  /*0e90*/  MOV R10, 0xfefa39ef ;  /* 0xfefa39ef000a7802 */ /* 0x000fe20000000f00 */
[----:B------:R-:W-:-:S06]  /*0ea0*/  IMAD.MOV.U32 R11, RZ, RZ, 0x3fe62e42 ;  /* 0x3fe62e42ff0b7424 */ /* 0x000fcc00078e00ff */
[----:B------:R-:W-:-:S08]  /*0eb0*/  DADD R14, R16, R18 ;  /* 0x00000000100e7229 */ /* 0x000fd00000000012 */
[--C-:B------:R-:W-:Y:S02]  /*0ec0*/  DFMA R12, R12, UR10, R14.reuse ;  /* 0x0000000a0c0c7c2b */ /* 0x100fe4000800000e */
[----:B------:R-:W-:-:S06]  /*0ed0*/  DADD R16, R16, -R14 ;  /* 0x0000000010107229 */ /* 0x000fcc000000080e */
[----:B------:R-:W-:Y:S02]  /*0ee0*/  DFMA R20, -R10, 1, R12 ;  /* 0x3ff000000a14782b */ /* 0x000fe4000000010c */
[----:B------:R-:W-:-:S06]  /*0ef0*/  DADD R16, R18, R16 ;  /* 0x0000000012107229 */ /* 0x000fcc0000000010 */
[----:B------:R-:W-:Y:S01]  /*0f00*/  DADD R20, -R14, R20 ;  /* 0x000000000e147229 */ /* 0x000fe20000000114 */
[----:B------:R-:W-:Y:S01]  /*0f10*/  MOV R14, 0x3b39803f ;  /* 0x3b39803f000e7802 */ /* 0x000fe20000000f00 */
[----:B------:R-:W-:-:S06]  /*0f20*/  IMAD.MOV.U32 R15, RZ, RZ, 0x3c7abc9e ;  /* 0x3c7abc9eff0f7424 */ /* 0x000fcc00078e00ff */
[----:B------:R-:W-:-:S08]  /*0f30*/  DADD R16, R16, -R20 ;  /* 0x0000000010107229 */ /* 0x000fd00000000814 */
[----:B------:R-:W-:-:S08]  /*0f40*/  DFMA R14, R14, UR10, R16 ;  /* 0x0000000a0e0e7c2b */ /* 0x000fd00008000010 */
[----:B------:R-:W-:-:S08]  /*0f50*/  DADD R18, R12, R14 ;  /* 0x000000000c127229 */ /* 0x000fd0000000000e */
[----:B------:R-:W-:Y:S02]  /*0f60*/  DADD R12, R12, -R18 ;  /* 0x000000000c0c7229 */ /* 0x000fe40000000812 */
[----:B------:R-:W-:-:S06]  /*0f70*/  DMUL R16, R18, UR4 ;  /* 0x0000000412107c28 */ /* 0x000fcc0008000000 */
[----:B------:R-:W-:Y:S02]  /*0f80*/  DADD R12, R14, R12 ;  /* 0x000000000e0c7229 */ /* 0x000fe4000000000c */
[----:B------:R-:W-:-:S08]  /*0f90*/  DFMA R18, R18, UR4, -R16 ;  /* 0x0000000412127c2b */ /* 0x000fd00008000810 */
[----:B------:R-:W-:Y:S01]  /*0fa0*/  DFMA R18, R12, UR4, R18 ;  /* 0x000000040c127c2b */ /* 0x000fe20008000012 */
[----:B------:R-:W-:Y:S01]  /*0fb0*/  MOV R12, 0x652b82fe ;  /* 0x652b82fe000c7802 */ /* 0x000fe20000000f00 */
[----:B------:R-:W-:-:S06]  /*0fc0*/  IMAD.MOV.U32 R13, RZ, RZ, 0x3ff71547 ;  /* 0x3ff71547ff0d7424 */ /* 0x000fcc00078e00ff */
[----:B------:R-:W-:-:S08]  /*0fd0*/  DADD R14, R16, R18 ;  /* 0x00000000100e7229 */ /* 0x000fd00000000012 */
[----:B------:R-:W-:Y:S02]  /*0fe0*/  DFMA R12, R14, R12, 6.75539944105574400000e+15 ;  /* 0x433800000e0c742b */ /* 0x000fe4000000000c */
[----:B------:R-:W-:Y:S01]  /*0ff0*/  FSETP.GEU.AND P0, PT, |R15|, 4.1917929649353027344, PT ;  /* 0x4086232b0f00780b */ /* 0x000fe20003f0e200 */
[----:B------:R-:W-:-:S05]  /*1000*/  DADD R16, R16, -R14 ;  /* 0x0000000010107229 */ /* 0x000fca000000080e */
[----:B------:R-:W-:-:S03]  /*1010*/  DADD R20, R12, -6.75539944105574400000e+15 ;  /* 0xc33800000c147429 */ /* 0x000fc60000000000 */
[----:B------:R-:W-:-:S05]  /*1020*/  DADD R18, R18, R16 ;  /* 0x0000000012127229 */ /* 0x000fca0000000010 */
[----:B------:R-:W-:-:S08]  /*1030*/  DFMA R10, R20, -R10, R14 ;  /* 0x8000000a140a722b */ /* 0x000fd0000000000e */
[----:B------:R-:W-:Y:S01]  /*1040*/  DFMA R10, R20, -UR6, R10 ;  /* 0x80000006140a7c2b */ /* 0x000fe2000800000a */
[----:B------:R-:W-:Y:S01]  /*1050*/  UMOV UR6, 0x69ce2bdf ;  /* 0x69ce2bdf00067882 */ /* 0x000fe20000000000 */
[----:B------:R-:W-:Y:S01]  /*1060*/  MOV R20, 0xfca213ea ;  /* 0xfca213ea00147802 */ /* 0x000fe20000000f00 */
[----:B------:R-:W-:Y:S01]  /*1070*/  IMAD.MOV.U32 R21, RZ, RZ, 0x3e928af3 ;  /* 0x3e928af3ff157424 */ /* 0x000fe200078e00ff */
[----:B------:R-:W-:-:S05]  /*1080*/  UMOV UR7, 0x3e5ade15 ;  /* 0x3e5ade1500077882 */ /* 0x000fca0000000000 */
[----:B------:R-:W-:Y:S01]  /*1090*/  DFMA R20, R10, UR6, R20 ;  /* 0x000000060a147c2b */ /* 0x000fe20008000014 */
[----:B------:R-:W-:Y:S01]  /*10a0*/  UMOV UR6, 0x62401315 ;  /* 0x6240131500067882 */ /* 0x000fe20000000000 */
[----:B------:R-:W-:-:S06]  /*10b0*/  UMOV UR7, 0x3ec71dee ;  /* 0x3ec71dee00077882 */ /* 0x000fcc0000000000 */
[----:B------:R-:W-:Y:S01]  /*10c0*/  DFMA R20, R10, R20, UR6 ;  /* 0x000000060a147e2b */ /* 0x000fe20008000014 */
        /* <DEDUP_REMOVED lines=20> */
[----:B------:R-:W-:-:S08]  /*1210*/  DFMA R20, R10, R20, UR6 ;  /* 0x000000060a147e2b */ /* 0x000fd00008000014 */
[----:B------:R-:W-:-:S08]  /*1220*/  DFMA R20, R10, R20, 1 ;  /* 0x3ff000000a14742b */ /* 0x000fd00000000014 */
[----:B------:R-:W-:-:S10]  /*1230*/  DFMA R10, R10, R20, 1 ;  /* 0x3ff000000a0a742b */ /* 0x000fd40000000014 */
[----:B------:R-:W-:Y:S01]  /*1240*/  LEA R17, R12, R11, 0x14 ;  /* 0x0000000b0c117211 */ /* 0x000fe200078ea0ff */
[----:B------:R-:W-:Y:S01]  /*1250*/  IMAD.MOV.U32 R16, RZ, RZ, R10 ;  /* 0x000000ffff107224 */ /* 0x000fe200078e000a */
[----:B------:R-:W-:Y:S06]  /*1260*/  @!P0 BRA `(.L_x_30) ;  /* 0x0000000000348947 */ /* 0x000fec0003800000 */
[----:B------:R-:W-:Y:S01]  /*1270*/  FSETP.GEU.AND P1, PT, |R15|, 4.2275390625, PT ;  /* 0x408748000f00780b */ /* 0x000fe20003f2e200 */
[C---:B------:R-:W-:Y:S02]  /*1280*/  DADD R16, R14.reuse, +INF ;  /* 0x7ff000000e107429 */ /* 0x040fe40000000000 */
[----:B------:R-:W-:-:S08]  /*1290*/  DSETP.GEU.AND P0, PT, R14, RZ, PT ;  /* 0x000000ff0e00722a */ /* 0x000fd00003f0e000 */
[----:B------:R-:W-:Y:S02]  /*12a0*/  FSEL R16, R16, RZ, P0 ;  /* 0x000000ff10107208 */ /* 0x000fe40000000000 */
[----:B------:R-:W-:Y:S01]  /*12b0*/  FSEL R17, R17, RZ, P0 ;  /* 0x000000ff11117208 */ /* 0x000fe20000000000 */
[----:B------:R-:W-:Y:S06]  /*12c0*/  @P1 BRA `(.L_x_30) ;  /* 0x00000000001c1947 */ /* 0x000fec0003800000 */
[----:B------:R-:W-:Y:S02]  /*12d0*/  LEA.HI R13, R12, R12, RZ, 0x1 ;  /* 0x0000000c0c0d7211 */ /* 0x000fe400078f08ff */
[----:B------:R-:W-:Y:S02]  /*12e0*/  MOV R16, RZ ;  /* 0x000000ff00107202 */ /* 0x000fe40000000f00 */
[----:B------:R-:W-:-:S04]  /*12f0*/  SHF.R.S32.HI R13, RZ, 0x1, R13 ;  /* 0x00000001ff0d7819 */ /* 0x000fc8000001140d */
[----:B------:R-:W-:Y:S01]  /*1300*/  IADD3 R12, PT, PT, R12, -R13, RZ ;  /* 0x8000000d0c0c7210 */ /* 0x000fe20007ffe0ff */
[----:B------:R-:W-:-:S03]  /*1310*/  IMAD R11, R13, 0x100000, R11 ;  /* 0x001000000d0b7824 */ /* 0x000fc600078e020b */
[----:B------:R-:W-:-:S06]  /*1320*/  LEA R17, R12, 0x3ff00000, 0x14 ;  /* 0x3ff000000c117811 */ /* 0x000fcc00078ea0ff */
[----:B------:R-:W-:-:S11]  /*1330*/  DMUL R16, R10, R16 ;  /* 0x000000100a107228 */ /* 0x000fd60000000000 */
.L_x_30:
[----:B------:R-:W-:Y:S01]  /*1340*/  DFMA R18, R18, R16, R16 ;  /* 0x000000101212722b */ /* 0x000fe20000000010 */
[----:B------:R-:W-:Y:S01]  /*1350*/  IMAD.MOV.U32 R10, RZ, RZ, R0 ;  /* 0x000000ffff0a7224 */ /* 0x000fe200078e0000 */
[----:B------:R-:W-:Y:S01]  /*1360*/  DSETP.NEU.AND P0, PT, |R16|, +INF , PT ;  /* 0x7ff000001000742a */ /* 0x000fe20003f0d200 */
[----:B------:R-:W-:-:S07]  /*1370*/  MOV R11, 0x0 ;  /* 0x00000000000b7802 */ /* 0x000fce0000000f00 */
[----:B------:R-:W-:Y:S02]  /*1380*/  FSEL R12, R16, R18, !P0 ;  /* 0x00000012100c7208 */ /* 0x000fe40004000000 */
[----:B------:R-:W-:Y:S01]  /*1390*/  FSEL R13, R17, R19, !P0 ;  /* 0x00000013110d7208 */ /* 0x000fe20004000000 */
[----:B------:R-:W-:Y:S06]  /*13a0*/  RET.REL.NODEC R10 `(_Z7softmaxPdS_) ;  /* 0xffffffec0a147950 */ /* 0x000fec0003c3ffff */
.L_x_31:
        /* <DEDUP_REMOVED lines=13> */
.L_x_35:


//--------------------- .text._Z14matrixmult_Q_KPdS_S_S_ --------------------------
	.section	.text._Z14matrixmult_Q_KPdS_S_S_,"ax",@progbits
	.align	128
        .global         _Z14matrixmult_Q_KPdS_S_S_
        .type           _Z14matrixmult_Q_KPdS_S_S_,@function
        .size           _Z14matrixmult_Q_KPdS_S_S_,(.L_x_38 - _Z14matrixmult_Q_KPdS_S_S_)
        .other          _Z14matrixmult_Q_KPdS_S_S_,@"STO_CUDA_ENTRY STV_DEFAULT"
_Z14matrixmult_Q_KPdS_S_S_:
.text._Z14matrixmult_Q_KPdS_S_S_:
        /* <DEDUP_REMOVED lines=14> */
[----:B------:R-:W-:Y:S01]  /*00e0*/  SHF.L.U32 R10, R3, 0x6, RZ ;  /* 0x00000006030a7819 */ /* 0x000fe200000006ff */
[----:B------:R-:W2:Y:S01]  /*00f0*/  LDCU.64 UR6, c[0x0][0x358] ;  /* 0x00006b00ff0677ac */ /* 0x000ea20008000a00 */
[----:B------:R-:W-:Y:S01]  /*0100*/  IADD3 R6, PT, PT, R0, 0xc4, RZ ;  /* 0x000000c400067810 */ /* 0x000fe20007ffe0ff */
[----:B0-----:R-:W-:-:S04]  /*0110*/  UIADD3 UR4, UP0, UPT, UR4, 0x40, URZ ;  /* 0x0000004004047890 */ /* 0x001fc8000ff1e0ff */
[----:B------:R-:W-:Y:S02]  /*0120*/  UIADD3.X UR5, UPT, UPT, URZ, UR5, URZ, UP0, !UPT ;  /* 0x00000005ff057290 */ /* 0x000fe400087fe4ff */
[----:B------:R-:W-:Y:S01]  /*0130*/  MOV R12, UR4 ;  /* 0x00000004000c7c02 */ /* 0x000fe20008000f00 */
[----:B-1----:R-:W-:-:S03]  /*0140*/  IMAD.WIDE.U32 R16, R0, 0x8, R30 ;  /* 0x0000000800107825 */ /* 0x002fc600078e001e */
[----:B------:R-:W-:Y:S01]  /*0150*/  MOV R13, UR5 ;  /* 0x00000005000d7c02 */ /* 0x000fe20008000f00 */
[----:B------:R-:W-:Y:S02]  /*0160*/  IMAD.WIDE.U32 R28, R6, 0x8, R30 ;  /* 0x00000008061c7825 */ /* 0x000fe400078e001e */
[----:B--2---:R-:W2:Y:S02]  /*0170*/  LDG.E.64 R16, desc[UR6][R16.64] ;  /* 0x0000000610107981 */ /* 0x004ea4000c1e1b00 */
[----:B------:R-:W-:Y:S01]  /*0180*/  IMAD.WIDE R42, R10, 0x8, R12 ;  /* 0x000000080a2a7825 */ /* 0x000fe200078e020c */
[C---:B------:R-:W-:Y:S01]  /*0190*/  IADD3 R9, PT, PT, R0.reuse, 0x188, RZ ;  /* 0x0000018800097810 */ /* 0x040fe20007ffe0ff */
[----:B------:R-:W3:Y:S01]  /*01a0*/  LDG.E.64 R28, desc[UR6][R28.64] ;  /* 0x000000061c1c7981 */ /* 0x000ee2000c1e1b00 */
[----:B------:R-:W-:Y:S01]  /*01b0*/  IADD3 R47, PT, PT, R0, 0x24c, RZ ;  /* 0x0000024c002f7810 */ /* 0x000fe20007ffe0ff */
[----:B------:R-:W0:Y:S02]  /*01c0*/  LDCU.64 UR4, c[0x0][0x388] ;  /* 0x00007100ff0477ac */ /* 0x000e240008000a00 */
[----:B------:R-:W2:Y:S01]  /*01d0*/  LDG.E.64 R32, desc[UR6][R42.64+-0x40] ;  /* 0xffffc0062a207981 */ /* 0x000ea2000c1e1b00 */
[----:B------:R-:W-:-:S03]  /*01e0*/  IMAD.WIDE.U32 R36, R9, 0x8, R30 ;  /* 0x0000000809247825 */ /* 0x000fc600078e001e */
[----:B------:R-:W3:Y:S04]  /*01f0*/  LDG.E.64 R20, desc[UR6][R42.64+-0x38] ;  /* 0xffffc8062a147981 */ /* 0x000ee8000c1e1b00 */
[----:B------:R-:W4:Y:S04]  /*0200*/  LDG.E.64 R36, desc[UR6][R36.64] ;  /* 0x0000000624247981 */ /* 0x000f28000c1e1b00 */
[----:B------:R-:W4:Y:S01]  /*0210*/  LDG.E.64 R24, desc[UR6][R42.64+-0x30] ;  /* 0xffffd0062a187981 */ /* 0x000f22000c1e1b00 */
[----:B------:R-:W-:Y:S01]  /*0220*/  IMAD.WIDE.U32 R50, R47, 0x8, R30 ;  /* 0x000000082f327825 */ /* 0x000fe200078e001e */
[----:B------:R-:W-:-:S02]  /*0230*/  IADD3 R2, PT, PT, R0, 0x310, RZ ;  /* 0x0000031000027810 */ /* 0x000fc40007ffe0ff */
[----:B------:R-:W5:Y:S04]  /*0240*/  LDG.E.64 R34, desc[UR6][R42.64+-0x28] ;  /* 0xffffd8062a227981 */ /* 0x000f68000c1e1b00 */
[----:B------:R-:W5:Y:S01]  /*0250*/  LDG.E.64 R50, desc[UR6][R50.64] ;  /* 0x0000000632327981 */ /* 0x000f62000c1e1b00 */
[--C-:B------:R-:W-:Y:S01]  /*0260*/  IMAD.WIDE.U32 R40, R2, 0x8, R30.reuse ;  /* 0x0000000802287825 */ /* 0x100fe200078e001e */
[C---:B------:R-:W-:Y:S02]  /*0270*/  IADD3 R5, PT, PT, R0.reuse, 0x3d4, RZ ;  /* 0x000003d400057810 */ /* 0x040fe40007ffe0ff */
[----:B------:R-:W5:Y:S04]  /*0280*/  LDG.E.64 R48, desc[UR6][R42.64+-0x20] ;  /* 0xffffe0062a307981 */ /* 0x000f68000c1e1b00 */
[----:B------:R-:W5:Y:S01]  /*0290*/  LDG.E.64 R40, desc[UR6][R40.64] ;  /* 0x0000000628287981 */ /* 0x000f62000c1e1b00 */
[----:B------:R-:W-:Y:S01]  /*02a0*/  IMAD.WIDE.U32 R18, R5, 0x8, R30 ;  /* 0x0000000805127825 */ /* 0x000fe200078e001e */
[----:B------:R-:W-:-:S02]  /*02b0*/  IADD3 R4, PT, PT, R0, 0x498, RZ ;  /* 0x0000049800047810 */ /* 0x000fc40007ffe0ff */
[----:B------:R-:W5:Y:S04]  /*02c0*/  LDG.E.64 R22, desc[UR6][R42.64+-0x18] ;  /* 0xffffe8062a167981 */ /* 0x000f68000c1e1b00 */
[----:B------:R-:W5:Y:S01]  /*02d0*/  LDG.E.64 R18, desc[UR6][R18.64] ;  /* 0x0000000612127981 */ /* 0x000f62000c1e1b00 */
[----:B------:R-:W-:Y:S01]  /*02e0*/  IMAD.WIDE.U32 R14, R4, 0x8, R30 ;  /* 0x00000008040e7825 */ /* 0x000fe200078e001e */
[----:B------:R-:W-:-:S05]  /*02f0*/  IADD3 R45, PT, PT, R0, 0x55c, RZ ;  /* 0x0000055c002d7810 */ /* 0x000fca0007ffe0ff */
[----:B------:R-:W5:Y:S01]  /*0300*/  LDG.E.64 R14, desc[UR6][R14.64] ;  /* 0x000000060e0e7981 */ /* 0x000f62000c1e1b00 */
[----:B------:R-:W-:Y:S01]  /*0310*/  IMAD.WIDE.U32 R26, R45, 0x8, R30 ;  /* 0x000000082d1a7825 */ /* 0x000fe200078e001e */
[----:B------:R-:W-:-:S05]  /*0320*/  IADD3 R7, PT, PT, R0, 0x620, RZ ;  /* 0x0000062000077810 */ /* 0x000fca0007ffe0ff */
[----:B------:R-:W5:Y:S01]  /*0330*/  LDG.E.64 R26, desc[UR6][R26.64] ;  /* 0x000000061a1a7981 */ /* 0x000f62000c1e1b00 */
[----:B------:R-:W-:-:S05]  /*0340*/  IADD3 R11, PT, PT, R0, 0x6e4, RZ ;  /* 0x000006e4000b7810 */ /* 0x000fca0007ffe0ff */
[----:B------:R-:W-:-:S06]  /*0350*/  IMAD.WIDE.U32 R38, R11, 0x8, R30 ;  /* 0x000000080b267825 */ /* 0x000fcc00078e001e */
[----:B------:R-:W5:Y:S01]  /*0360*/  LDG.E.64 R38, desc[UR6][R38.64] ;  /* 0x0000000626267981 */ /* 0x000f62000c1e1b00 */
[----:B--2---:R-:W-:-:S03]  /*0370*/  DFMA R32, R32, R16, RZ ;  /* 0x000000102020722b */ /* 0x004fc600000000ff */
[----:B------:R-:W2:Y:S05]  /*0380*/  LDG.E.64 R16, desc[UR6][R42.64+-0x10] ;  /* 0xfffff0062a107981 */ /* 0x000eaa000c1e1b00 */
[----:B---3--:R-:W-:Y:S01]  /*0390*/  DFMA R28, R20, R28, R32 ;  /* 0x0000001c141c722b */ /* 0x008fe20000000020 */
[----:B------:R-:W3:Y:S01]  /*03a0*/  LDG.E.64 R20, desc[UR6][R42.64+-0x8] ;  /* 0xfffff8062a147981 */ /* 0x000ee2000c1e1b00 */
[----:B------:R-:W-:-:S06]  /*03b0*/  IMAD.WIDE.U32 R32, R7, 0x8, R30 ;  /* 0x0000000807207825 */ /* 0x000fcc00078e001e */
[----:B----4-:R-:W-:Y:S01]  /*03c0*/  DFMA R36, R24, R36, R28 ;  /* 0x000000241824722b */ /* 0x010fe2000000001c */
[----:B------:R-:W4:Y:S04]  /*03d0*/  LDG.E.64 R32, desc[UR6][R32.64] ;  /* 0x0000000620207981 */ /* 0x000f28000c1e1b00 */
[----:B------:R-:W4:Y:S04]  /*03e0*/  LDG.E.64 R24, desc[UR6][R42.64] ;  /* 0x000000062a187981 */ /* 0x000f28000c1e1b00 */
[----:B------:R-:W4:Y:S01]  /*03f0*/  LDG.E.64 R28, desc[UR6][R42.64+0x8] ;  /* 0x000008062a1c7981 */ /* 0x000f22000c1e1b00 */
[----:B-----5:R-:W-:Y:S01]  /*0400*/  DFMA R50, R34, R50, R36 ;  /* 0x000000322232722b */ /* 0x020fe20000000024 */
[----:B------:R-:W-:-:S02]  /*0410*/  IADD3 R8, PT, PT, R0, 0x7a8, RZ ;  /* 0x000007a800087810 */ /* 0x000fc40007ffe0ff */
[----:B------:R-:W5:Y:S05]  /*0420*/  LDG.E.64 R36, desc[UR6][R42.64+0x10] ;  /* 0x000010062a247981 */ /* 0x000f6a000c1e1b00 */
[----:B------:R-:W-:Y:S01]  /*0430*/  DFMA R40, R48, R40, R50 ;  /* 0x000000283028722b */ /* 0x000fe20000000032 */
[----:B------:R-:W-:Y:S01]  /*0440*/  IMAD.WIDE.U32 R34, R8, 0x8, R30 ;  /* 0x0000000808227825 */ /* 0x000fe200078e001e */
[----:B------:R-:W-:-:S05]  /*0450*/  IADD3 R49, PT, PT, R0, 0x86c, RZ ;  /* 0x0000086c00317810 */ /* 0x000fca0007ffe0ff */
[----:B------:R-:W5:Y:S01]  /*0460*/  LDG.E.64 R34, desc[UR6][R34.64] ;  /* 0x0000000622227981 */ /* 0x000f62000c1e1b00 */
[----:B------:R-:W-:Y:S01]  /*0470*/  DFMA R22, R22, R18, R40 ;  /* 0x000000121616722b */ /* 0x000fe20000000028 */
[----:B------:R-:W-:Y:S01]  /*0480*/  IMAD.WIDE.U32 R40, R49, 0x8, R30 ;  /* 0x0000000831287825 */ /* 0x000fe200078e001e */
[C---:B------:R-:W-:Y:S02]  /*0490*/  IADD3 R51, PT, PT, R0.reuse, 0x930, RZ ;  /* 0x0000093000337810 */ /* 0x040fe40007ffe0ff */
[----:B------:R-:W-:-:S03]  /*04a0*/  IADD3 R53, PT, PT, R0, 0x9f4, RZ ;  /* 0x000009f400357810 */ /* 0x000fc60007ffe0ff */
[----:B------:R-:W-:Y:S01]  /*04b0*/  IMAD.WIDE.U32 R18, R51, 0x8, R30 ;  /* 0x0000000833127825 */ /* 0x000fe200078e001e */
[----:B------:R-:W-:-:S05]  /*04c0*/  IADD3 R44, PT, PT, R0, 0xab8, RZ ;  /* 0x00000ab8002c7810 */ /* 0x000fca0007ffe0ff */
[----:B------:R-:W5:Y:S01]  /*04d0*/  LDG.E.64 R18, desc[UR6][R18.64] ;  /* 0x0000000612127981 */ /* 0x000f62000c1e1b00 */
[----:B------:R-:W-:Y:S01]  /*04e0*/  IADD3 R46, PT, PT, R0, 0xb7c, RZ ;  /* 0x00000b7c002e7810 */ /* 0x000fe20007ffe0ff */
[----:B--2---:R-:W-:Y:S02]  /*04f0*/  DFMA R22, R16, R14, R22 ;  /* 0x0000000e1016722b */ /* 0x004fe40000000016 */
[----:B------:R1:W2:Y:S04]  /*0500*/  LDG.E.64 R14, desc[UR6][R40.64] ;  /* 0x00000006280e7981 */ /* 0x0002a8000c1e1b00 */
[----:B------:R-:W2:Y:S02]  /*0510*/  LDG.E.64 R16, desc[UR6][R42.64+0x18] ;  /* 0x000018062a107981 */ /* 0x000ea4000c1e1b00 */
[----:B---3--:R-:W-:-:S02]  /*0520*/  DFMA R26, R20, R26, R22 ;  /* 0x0000001a141a722b */ /* 0x008fc40000000016 */
[----:B------:R-:W3:Y:S01]  /*0530*/  LDG.E.64 R20, desc[UR6][R42.64+0x20] ;  /* 0x000020062a147981 */ /* 0x000ee2000c1e1b00 */
[----:B------:R-:W-:-:S06]  /*0540*/  IMAD.WIDE.U32 R22, R53, 0x8, R30 ;  /* 0x0000000835167825 */ /* 0x000fcc00078e001e */
[----:B------:R-:W3:Y:S01]  /*0550*/  LDG.E.64 R22, desc[UR6][R22.64] ;  /* 0x0000000616167981 */ /* 0x000ee2000c1e1b00 */
[----:B----4-:R-:W-:-:S03]  /*0560*/  DFMA R32, R24, R32, R26 ;  /* 0x000000201820722b */ /* 0x010fc6000000001a */
[----:B------:R-:W4:Y:S01]  /*0570*/  LDG.E.64 R24, desc[UR6][R42.64+0x28] ;  /* 0x000028062a187981 */ /* 0x000f22000c1e1b00 */
[----:B------:R-:W-:-:S04]  /*0580*/  IMAD.WIDE.U32 R26, R44, 0x8, R30 ;  /* 0x000000082c1a7825 */ /* 0x000fc800078e001e */
[----:B------:R-:W-:Y:S02]  /*0590*/  DFMA R38, R28, R38, R32 ;  /* 0x000000261c26722b */ /* 0x000fe40000000020 */
[----:B------:R-:W4:Y:S01]  /*05a0*/  LDG.E.64 R26, desc[UR6][R26.64] ;  /* 0x000000061a1a7981 */ /* 0x000f22000c1e1b00 */
[----:B------:R-:W-:-:S03]  /*05b0*/  IMAD.WIDE.U32 R30, R46, 0x8, R30 ;  /* 0x000000082e1e7825 */ /* 0x000fc600078e001e */
[----:B------:R-:W4:Y:S04]  /*05c0*/  LDG.E.64 R28, desc[UR6][R42.64+0x30] ;  /* 0x000030062a1c7981 */ /* 0x000f28000c1e1b00 */
[----:B------:R-:W4:Y:S04]  /*05d0*/  LDG.E.64 R30, desc[UR6][R30.64] ;  /* 0x000000061e1e7981 */ /* 0x000f28000c1e1b00 */
[----:B------:R-:W4:Y:S01]  /*05e0*/  LDG.E.64 R32, desc[UR6][R42.64+0x38] ;  /* 0x000038062a207981 */ /* 0x000f22000c1e1b00 */
[----:B0-----:R-:W-:Y:S01]  /*05f0*/  UIADD3 UR4, UP0, UPT, UR4, 0x6200, URZ ;  /* 0x0000620004047890 */ /* 0x001fe2000ff1e0ff */
[----:B-----5:R-:W-:-:S03]  /*0600*/  DFMA R34, R36, R34, R38 ;  /* 0x000000222422722b */ /* 0x020fc60000000026 */
[----:B------:R-:W-:Y:S01]  /*0610*/  UIADD3.X UR5, UPT, UPT, URZ, UR5, URZ, UP0, !UPT ;  /* 0x00000005ff057290 */ /* 0x000fe200087fe4ff */
[----:B------:R-:W-:Y:S02]  /*0620*/  IADD3 R39, PT, PT, R10, 0x10, RZ ;  /* 0x000000100a277810 */ /* 0x000fe40007ffe0ff */
[----:B------:R-:W-:-:S03]  /*0630*/  MOV R36, UR4 ;  /* 0x0000000400247c02 */ /* 0x000fc60008000f00 */
[----:B------:R-:W-:Y:S01]  /*0640*/  MOV R37, UR5 ;  /* 0x0000000500257c02 */ /* 0x000fe20008000f00 */
[----:B------:R-:W-:-:S04]  /*0650*/  IMAD.WIDE R38, R39, 0x8, R12 ;  /* 0x0000000827267825 */ /* 0x000fc800078e020c */
[----:B-1----:R-:W-:Y:S01]  /*0660*/  IMAD.WIDE.U32 R40, R0, 0x8, R36 ;  /* 0x0000000800287825 */ /* 0x002fe200078e0024 */
[----:B------:R-:W5:Y:S04]  /*0670*/  LDG.E.64 R42, desc[UR6][R38.64+-0x40] ;  /* 0xffffc006262a7981 */ /* 0x000f68000c1e1b00 */
[----:B------:R-:W5:Y:S04]  /*0680*/  LDG.E.64 R54, desc[UR6][R38.64+-0x20] ;  /* 0xffffe00626367981 */ /* 0x000f68000c1e1b00 */
[----:B------:R-:W5:Y:S04]  /*0690*/  LDG.E.64 R40, desc[UR6][R40.64] ;  /* 0x0000000628287981 */ /* 0x000f68000c1e1b00 */
[----:B------:R-:W5:Y:S04]  /*06a0*/  LDG.E.64 R56, desc[UR6][R38.64+-0x18] ;  /* 0xffffe80626387981 */ /* 0x000f68000c1e1b00 */
[----:B------:R-:W5:Y:S01]  /*06b0*/  LDG.E.64 R58, desc[UR6][R38.64+0x8] ;  /* 0x00000806263a7981 */ /* 0x000f62000c1e1b00 */
[----:B--2---:R-:W-:-:S03]  /*06c0*/  DFMA R14, R16, R14, R34 ;  /* 0x0000000e100e722b */ /* 0x004fc60000000022 */
[----:B------:R-:W2:Y:S05]  /*06d0*/  LDG.E.64 R16, desc[UR6][R38.64+-0x38] ;  /* 0xffffc80626107981 */ /* 0x000eaa000c1e1b00 */
[----:B---3--:R-:W-:Y:S01]  /*06e0*/  DFMA R18, R20, R18, R14 ;  /* 0x000000121412722b */ /* 0x008fe2000000000e */
[----:B------:R-:W-:-:S07]  /*06f0*/  IMAD.WIDE.U32 R14, R6, 0x8, R36 ;  /* 0x00000008060e7825 */ /* 0x000fce00078e0024 */
[----:B----4-:R-:W-:Y:S01]  /*0700*/  DFMA R22, R24, R22, R18 ;  /* 0x000000161816722b */ /* 0x010fe20000000012 */
[----:B------:R-:W2:Y:S01]  /*0710*/  LDG.E.64 R14, desc[UR6][R14.64] ;  /* 0x000000060e0e7981 */ /* 0x000ea2000c1e1b00 */
[----:B------:R-:W-:-:S05]  /*0720*/  IMAD.WIDE.U32 R18, R9, 0x8, R36 ;  /* 0x0000000809127825 */ /* 0x000fca00078e0024 */
[----:B------:R-:W3:Y:S01]  /*0730*/  LDG.E.64 R20, desc[UR6][R18.64] ;  /* 0x0000000612147981 */ /* 0x000ee2000c1e1b00 */
[----:B------:R-:W-:-:S03]  /*0740*/  DFMA R26, R28, R26, R22 ;  /* 0x0000001a1c1a722b */ /* 0x000fc60000000016 */
[----:B------:R-:W3:Y:S01]  /*0750*/  LDG.E.64 R22, desc[UR6][R38.64+-0x30] ;  /* 0xffffd00626167981 */ /* 0x000ee2000c1e1b00 */
[----:B------:R-:W-:-:S03]  /*0760*/  IMAD.WIDE.U32 R24, R47, 0x8, R36 ;  /* 0x000000082f187825 */ /* 0x000fc600078e0024 */
[----:B------:R-:W4:Y:S01]  /*0770*/  LDG.E.64 R28, desc[UR6][R38.64+-0x28] ;  /* 0xffffd806261c7981 */ /* 0x000f22000c1e1b00 */
[----:B------:R-:W-:-:S03]  /*0780*/  DFMA R30, R32, R30, R26 ;  /* 0x0000001e201e722b */ /* 0x000fc6000000001a */
[----:B------:R-:W4:Y:S01]  /*0790*/  LDG.E.64 R26, desc[UR6][R24.64] ;  /* 0x00000006181a7981 */ /* 0x000f22000c1e1b00 */
[----:B------:R-:W-:-:S05]  /*07a0*/  IMAD.WIDE.U32 R34, R2, 0x8, R36 ;  /* 0x0000000802227825 */ /* 0x000fca00078e0024 */
[----:B------:R-:W4:Y:S01]  /*07b0*/  LDG.E.64 R32, desc[UR6][R34.64] ;  /* 0x0000000622207981 */ /* 0x000f22000c1e1b00 */
[----:B-----5:R-:W-:Y:S01]  /*07c0*/  DFMA R30, R42, R40, R30 ;  /* 0x000000282a1e722b */ /* 0x020fe2000000001e */
[----:B------:R-:W-:-:S05]  /*07d0*/  IMAD.WIDE.U32 R42, R5, 0x8, R36 ;  /* 0x00000008052a7825 */ /* 0x000fca00078e0024 */
[----:B------:R-:W5:Y:S01]  /*07e0*/  LDG.E.64 R40, desc[UR6][R42.64] ;  /* 0x000000062a287981 */ /* 0x000f62000c1e1b00 */
[--C-:B------:R-:W-:Y:S01]  /*07f0*/  IMAD.WIDE.U32 R4, R4, 0x8, R36.reuse ;  /* 0x0000000804047825 */ /* 0x100fe200078e0024 */
[----:B--2---:R-:W-:Y:S02]  /*0800*/  DFMA R14, R16, R14, R30 ;  /* 0x0000000e100e722b */ /* 0x004fe4000000001e */
[----:B------:R-:W2:Y:S06]  /*0810*/  LDG.E.64 R16, desc[UR6][R38.64+-0x10] ;  /* 0xfffff00626107981 */ /* 0x000eac000c1e1b00 */
[----:B---3--:R-:W-:Y:S01]  /*0820*/  DFMA R14, R22, R20, R14 ;  /* 0x00000014160e722b */ /* 0x008fe2000000000e */
[----:B------:R-:W-:-:S05]  /*0830*/  IMAD.WIDE.U32 R20, R45, 0x8, R36 ;  /* 0x000000082d147825 */ /* 0x000fca00078e0024 */
[----:B------:R-:W3:Y:S02]  /*0840*/  LDG.E.64 R22, desc[UR6][R20.64] ;  /* 0x0000000614167981 */ /* 0x000ee4000c1e1b00 */
[----:B----4-:R-:W-:Y:S02]  /*0850*/  DFMA R26, R28, R26, R14 ;  /* 0x0000001a1c1a722b */ /* 0x010fe4000000000e */
[----:B------:R-:W2:Y:S06]  /*0860*/  LDG.E.64 R14, desc[UR6][R4.64] ;  /* 0x00000006040e7981 */ /* 0x000eac000c1e1b00 */
[----:B------:R-:W-:-:S02]  /*0870*/  DFMA R32, R54, R32, R26 ;  /* 0x000000203620722b */ /* 0x000fc4000000001a */
[----:B------:R-:W3:Y:S01]  /*0880*/  LDG.E.64 R26, desc[UR6][R38.64+-0x8] ;  /* 0xfffff806261a7981 */ /* 0x000ee2000c1e1b00 */
[----:B------:R-:W-:-:S03]  /*0890*/  IMAD.WIDE.U32 R30, R7, 0x8, R36 ;  /* 0x00000008071e7825 */ /* 0x000fc600078e0024 */
[----:B------:R-:W4:Y:S04]  /*08a0*/  LDG.E.64 R54, desc[UR6][R38.64] ;  /* 0x0000000626367981 */ /* 0x000f28000c1e1b00 */
[----:B------:R-:W4:Y:S01]  /*08b0*/  LDG.E.64 R28, desc[UR6][R30.64] ;  /* 0x000000061e1c7981 */ /* 0x000f22000c1e1b00 */
[----:B-----5:R-:W-:Y:S01]  /*08c0*/  DFMA R32, R56, R40, R32 ;  /* 0x000000283820722b */ /* 0x020fe20000000020 */
[----:B------:R-:W-:-:S05]  /*08d0*/  IMAD.WIDE.U32 R56, R11, 0x8, R36 ;  /* 0x000000080b387825 */ /* 0x000fca00078e0024 */
[----:B------:R-:W5:Y:S01]  /*08e0*/  LDG.E.64 R40, desc[UR6][R56.64] ;  /* 0x0000000638287981 */ /* 0x000f62000c1e1b00 */
[----:B------:R-:W-:Y:S01]  /*08f0*/  IMAD.WIDE.U32 R8, R8, 0x8, R36 ;  /* 0x0000000808087825 */ /* 0x000fe200078e0024 */
[----:B--2---:R-:W-:Y:S02]  /*0900*/  DFMA R14, R16, R14, R32 ;  /* 0x0000000e100e722b */ /* 0x004fe40000000020 */
[----:B------:R-:W2:Y:S06]  /*0910*/  LDG.E.64 R16, desc[UR6][R38.64+0x10] ;  /* 0x0000100626107981 */ /* 0x000eac000c1e1b00 */
[----:B---3--:R-:W-:-:S02]  /*0920*/  DFMA R22, R26, R22, R14 ;  /* 0x000000161a16722b */ /* 0x008fc4000000000e */
[----:B------:R-:W2:Y:S01]  /*0930*/  LDG.E.64 R14, desc[UR6][R8.64] ;  /* 0x00000006080e7981 */ /* 0x000ea2000c1e1b00 */
[----:B------:R-:W-:-:S05]  /*0940*/  IMAD.WIDE.U32 R26, R49, 0x8, R36 ;  /* 0x00000008311a7825 */ /* 0x000fca00078e0024 */
[----:B----4-:R-:W-:Y:S01]  /*0950*/  DFMA R54, R54, R28, R22 ;  /* 0x0000001c3636722b */ /* 0x010fe20000000016 */
[----:B------:R-:W3:Y:S04]  /*0960*/  LDG.E.64 R28, desc[UR6][R38.64+0x18] ;  /* 0x00001806261c7981 */ /* 0x000ee8000c1e1b00 */
[----:B------:R-:W3:Y:S01]  /*0970*/  LDG.E.64 R22, desc[UR6][R26.64] ;  /* 0x000000061a167981 */ /* 0x000ee2000c1e1b00 */
[----:B------:R-:W-:-:S03]  /*0980*/  IMAD.WIDE.U32 R48, R51, 0x8, R36 ;  /* 0x0000000833307825 */ /* 0x000fc600078e0024 */
[----:B------:R-:W4:Y:S04]  /*0990*/  LDG.E.64 R50, desc[UR6][R38.64+0x20] ;  /* 0x0000200626327981 */ /* 0x000f28000c1e1b00 */
[----:B------:R-:W4:Y:S01]  /*09a0*/  LDG.E.64 R32, desc[UR6][R48.64] ;  /* 0x0000000630207981 */ /* 0x000f22000c1e1b00 */
[----:B-----5:R-:W-:Y:S01]  /*09b0*/  DFMA R40, R58, R40, R54 ;  /* 0x000000283a28722b */ /* 0x020fe20000000036 */
[----:B------:R-:W-:-:S07]  /*09c0*/  IMAD.WIDE.U32 R44, R44, 0x8, R36 ;  /* 0x000000082c2c7825 */ /* 0x000fce00078e0024 */
[----:B--2---:R-:W-:Y:S01]  /*09d0*/  DFMA R14, R16, R14, R40 ;  /* 0x0000000e100e722b */ /* 0x004fe20000000028 */
[----:B------:R-:W-:Y:S01]  /*09e0*/  IMAD.WIDE.U32 R16, R53, 0x8, R36 ;  /* 0x0000000835107825 */ /* 0x000fe200078e0024 */
[----:B------:R-:W2:Y:S06]  /*09f0*/  LDG.E.64 R40, desc[UR6][R38.64+0x30] ;  /* 0x0000300626287981 */ /* 0x000eac000c1e1b00 */
[----:B---3--:R-:W-:Y:S01]  /*0a00*/  DFMA R28, R28, R22, R14 ;  /* 0x000000161c1c722b */ /* 0x008fe2000000000e */
[----:B------:R-:W3:Y:S04]  /*0a10*/  LDG.E.64 R22, desc[UR6][R38.64+0x28] ;  /* 0x0000280626167981 */ /* 0x000ee8000c1e1b00 */
[----:B------:R-:W3:Y:S03]  /*0a20*/  LDG.E.64 R14, desc[UR6][R16.64] ;  /* 0x00000006100e7981 */ /* 0x000ee6000c1e1b00 */
[----:B----4-:R-:W-:-:S02]  /*0a30*/  DFMA R32, R50, R32, R28 ;  /* 0x000000203220722b */ /* 0x010fc4000000001c */
[----:B------:R-:W2:Y:S01]  /*0a40*/  LDG.E.64 R28, desc[UR6][R44.64] ;  /* 0x000000062c1c7981 */ /* 0x000ea2000c1e1b00 */
[----:B------:R-:W-:-:S03]  /*0a50*/  IMAD.WIDE.U32 R36, R46, 0x8, R36 ;  /* 0x000000082e247825 */ /* 0x000fc600078e0024 */
[----:B------:R-:W4:Y:S04]  /*0a60*/  LDG.E.64 R46, desc[UR6][R38.64+0x38] ;  /* 0x00003806262e7981 */ /* 0x000f28000c1e1b00 */
[----:B------:R-:W4:Y:S01]  /*0a70*/  LDG.E.64 R50, desc[UR6][R36.64] ;  /* 0x0000000624327981 */ /* 0x000f22000c1e1b00 */
[----:B------:R-:W-:-:S04]  /*0a80*/  UIADD3 UR8, UP0, UPT, UR4, 0x6200, URZ ;  /* 0x0000620004087890 */ /* 0x000fc8000ff1e0ff */
[----:B------:R-:W-:Y:S01]  /*0a90*/  UIADD3.X UR9, UPT, UPT, URZ, UR5, URZ, UP0, !UPT ;  /* 0x00000005ff097290 */ /* 0x000fe200087fe4ff */
[----:B------:R-:W-:Y:S01]  /*0aa0*/  IADD3 R7, PT, PT, R10, 0x20, RZ ;  /* 0x000000200a077810 */ /* 0x000fe20007ffe0ff */
[----:B---3--:R-:W-:Y:S01]  /*0ab0*/  DFMA R22, R22, R14, R32 ;  /* 0x0000000e1616722b */ /* 0x008fe20000000020 */
[----:B------:R-:W-:-:S03]  /*0ac0*/  MOV R14, UR8 ;  /* 0x00000008000e7c02 */ /* 0x000fc60008000f00 */
[----:B------:R-:W-:-:S04]  /*0ad0*/  MOV R15, UR9 ;  /* 0x00000009000f7c02 */ /* 0x000fc80008000f00 */
[----:B--2---:R-:W-:Y:S01]  /*0ae0*/  DFMA R40, R40, R28, R22 ;  /* 0x0000001c2828722b */ /* 0x004fe20000000016 */
[----:B------:R-:W-:-:S04]  /*0af0*/  IMAD.WIDE.U32 R52, R0, 0x8, R14 ;  /* 0x0000000800347825 */ /* 0x000fc800078e000e */
[----:B------:R-:W-:Y:S01]  /*0b00*/  IMAD.WIDE R22, R7, 0x8, R12 ;  /* 0x0000000807167825 */ /* 0x000fe200078e020c */
[----:B------:R-:W2:Y:S04]  /*0b10*/  LDG.E.64 R10, desc[UR6][R52.64] ;  /* 0x00000006340a7981 */ /* 0x000ea8000c1e1b00 */
[----:B------:R-:W2:Y:S01]  /*0b20*/  LDG.E.64 R28, desc[UR6][R22.64+-0x40] ;  /* 0xffffc006161c7981 */ /* 0x000ea2000c1e1b00 */
[----:B------:R-:W-:-:S03]  /*0b30*/  IMAD.WIDE.U32 R54, R6, 0x8, R14 ;  /* 0x0000000806367825 */ /* 0x000fc600078e000e */
[----:B------:R-:W3:Y:S04]  /*0b40*/  LDG.E.64 R32, desc[UR6][R22.64+-0x38] ;  /* 0xffffc80616207981 */ /* 0x000ee8000c1e1b00 */
[----:B------:R-:W3:Y:S01]  /*0b50*/  LDG.E.64 R14, desc[UR6][R54.64] ;  /* 0x00000006360e7981 */ /* 0x000ee2000c1e1b00 */
[----:B----4-:R-:W-:-:S03]  /*0b60*/  DFMA R46, R46, R50, R40 ;  /* 0x000000322e2e722b */ /* 0x010fc60000000028 */
[----:B------:R-:W4:Y:S04]  /*0b70*/  LDG.E.64 R38, desc[UR6][R22.64+-0x30] ;  /* 0xffffd00616267981 */ /* 0x000f28000c1e1b00 */
[----:B------:R-:W4:Y:S01]  /*0b80*/  LDG.E.64 R40, desc[UR6][R18.64+0x6200] ;  /* 0x0062000612287981 */ /* 0x000f22000c1e1b00 */
[----:B------:R-:W-:Y:S01]  /*0b90*/  UIADD3 UR4, UP0, UPT, UR4, 0xc400, URZ ;  /* 0x0000c40004047890 */ /* 0x000fe2000ff1e0ff */
[----:B--2---:R-:W-:Y:S01]  /*0ba0*/  DFMA R46, R28, R10, R46 ;  /* 0x0000000a1c2e722b */ /* 0x004fe2000000002e */
[----:B------:R-:W-:Y:S01]  /*0bb0*/  SHF.L.U32 R7, R3, 0x6, RZ ;  /* 0x0000000603077819 */ /* 0x000fe200000006ff */
[----:B------:R-:W2:Y:S04]  /*0bc0*/  LDG.E.64 R10, desc[UR6][R22.64+-0x28] ;  /* 0xffffd806160a7981 */ /* 0x000ea8000c1e1b00 */
[----:B------:R-:W2:Y:S02]  /*0bd0*/  LDG.E.64 R28, desc[UR6][R24.64+0x6200] ;  /* 0x00620006181c7981 */ /* 0x000ea4000c1e1b00 */
[----:B---3--:R-:W-:-:S02]  /*0be0*/  DFMA R46, R32, R14, R46 ;  /* 0x0000000e202e722b */ /* 0x008fc4000000002e */
[----:B------:R-:W3:Y:S04]  /*0bf0*/  LDG.E.64 R32, desc[UR6][R22.64+-0x20] ;  /* 0xffffe00616207981 */ /* 0x000ee8000c1e1b00 */
[----:B------:R-:W3:Y:S02]  /*0c00*/  LDG.E.64 R14, desc[UR6][R34.64+0x6200] ;  /* 0x00620006220e7981 */ /* 0x000ee4000c1e1b00 */
[----:B----4-:R-:W-:Y:S02]  /*0c10*/  DFMA R46, R38, R40, R46 ;  /* 0x00000028262e722b */ /* 0x010fe4000000002e */
[----:B------:R-:W4:Y:S04]  /*0c20*/  LDG.E.64 R40, desc[UR6][R22.64+-0x18] ;  /* 0xffffe80616287981 */ /* 0x000f28000c1e1b00 */
[----:B------:R-:W4:Y:S01]  /*0c30*/  LDG.E.64 R38, desc[UR6][R42.64+0x6200] ;  /* 0x006200062a267981 */ /* 0x000f22000c1e1b00 */
[----:B------:R-:W-:Y:S01]  /*0c40*/  UIADD3.X UR5, UPT, UPT, URZ, UR5, URZ, UP0, !UPT ;  /* 0x00000005ff057290 */ /* 0x000fe200087fe4ff */
[----:B------:R-:W-:-:S02]  /*0c50*/  IADD3 R7, PT, PT, R7, 0x30, RZ ;  /* 0x0000003007077810 */ /* 0x000fc40007ffe0ff */
[----:B------:R-:W5:Y:S04]  /*0c60*/  LDG.E.64 R18, desc[UR6][R18.64+0xc400] ;  /* 0x00c4000612127981 */ /* 0x000f68000c1e1b00 */
[----:B------:R-:W5:Y:S04]  /*0c70*/  LDG.E.64 R24, desc[UR6][R24.64+0xc400] ;  /* 0x00c4000618187981 */ /* 0x000f68000c1e1b00 */
[----:B------:R-:W5:Y:S01]  /*0c80*/  LDG.E.64 R34, desc[UR6][R34.64+0xc400] ;  /* 0x00c4000622227981 */ /* 0x000f62000c1e1b00 */
[----:B--2---:R-:W-:-:S03]  /*0c90*/  DFMA R46, R10, R28, R46 ;  /* 0x0000001c0a2e722b */ /* 0x004fc6000000002e */
[----:B------:R-:W2:Y:S04]  /*0ca0*/  LDG.E.64 R42, desc[UR6][R42.64+0xc400] ;  /* 0x00c400062a2a7981 */ /* 0x000ea8000c1e1b00 */
[----:B------:R-:W5:Y:S04]  /*0cb0*/  LDG.E.64 R10, desc[UR6][R22.64+-0x10] ;  /* 0xfffff006160a7981 */ /* 0x000f68000c1e1b00 */
[----:B------:R-:W5:Y:S01]  /*0cc0*/  LDG.E.64 R28, desc[UR6][R4.64+0x6200] ;  /* 0x00620006041c7981 */ /* 0x000f62000c1e1b00 */
[----:B---3--:R-:W-:-:S03]  /*0cd0*/  DFMA R46, R32, R14, R46 ;  /* 0x0000000e202e722b */ /* 0x008fc6000000002e */
[----:B------:R-:W3:Y:S04]  /*0ce0*/  LDG.E.64 R14, desc[UR6][R22.64+-0x8] ;  /* 0xfffff806160e7981 */ /* 0x000ee8000c1e1b00 */
[----:B------:R-:W3:Y:S01]  /*0cf0*/  LDG.E.64 R32, desc[UR6][R20.64+0x6200] ;  /* 0x0062000614207981 */ /* 0x000ee2000c1e1b00 */
[----:B----4-:R-:W-:-:S03]  /*0d00*/  DFMA R46, R40, R38, R46 ;  /* 0x00000026282e722b */ /* 0x010fc6000000002e */
[----:B------:R-:W4:Y:S04]  /*0d10*/  LDG.E.64 R40, desc[UR6][R22.64] ;  /* 0x0000000616287981 */ /* 0x000f28000c1e1b00 */
[----:B------:R-:W4:Y:S01]  /*0d20*/  LDG.E.64 R38, desc[UR6][R30.64+0x6200] ;  /* 0x006200061e267981 */ /* 0x000f22000c1e1b00 */
[----:B------:R-:W-:-:S03]  /*0d30*/  IMAD.WIDE R12, R7, 0x8, R12 ;  /* 0x00000008070c7825 */ /* 0x000fc600078e020c */
[----:B------:R-:W2:Y:S04]  /*0d40*/  LDG.E.64 R4, desc[UR6][R4.64+0xc400] ;  /* 0x00c4000604047981 */ /* 0x000ea8000c1e1b00 */
[----:B------:R-:W2:Y:S04]  /*0d50*/  LDG.E.64 R20, desc[UR6][R20.64+0xc400] ;  /* 0x00c4000614147981 */ /* 0x000ea8000c1e1b00 */
[----:B------:R-:W2:Y:S01]  /*0d60*/  LDG.E.64 R30, desc[UR6][R30.64+0xc400] ;  /* 0x00c400061e1e7981 */ /* 0x000ea2000c1e1b00 */
[----:B-----5:R-:W-:-:S03]  /*0d70*/  DFMA R46, R10, R28, R46 ;  /* 0x0000001c0a2e722b */ /* 0x020fc6000000002e */
[----:B------:R-:W5:Y:S04]  /*0d80*/  LDG.E.64 R28, desc[UR6][R22.64+0x8] ;  /* 0x00000806161c7981 */ /* 0x000f68000c1e1b00 */
[----:B------:R-:W5:Y:S01]  /*0d90*/  LDG.E.64 R10, desc[UR6][R56.64+0x6200] ;  /* 0x00620006380a7981 */ /* 0x000f62000c1e1b00 */
[----:B---3--:R-:W-:-:S03]  /*0da0*/  DFMA R46, R14, R32, R46 ;  /* 0x000000200e2e722b */ /* 0x008fc6000000002e */
[----:B------:R-:W3:Y:S04]  /*0db0*/  LDG.E.64 R14, desc[UR6][R22.64+0x10] ;  /* 0x00001006160e7981 */ /* 0x000ee8000c1e1b00 */
[----:B------:R-:W3:Y:S01]  /*0dc0*/  LDG.E.64 R32, desc[UR6][R8.64+0x6200] ;  /* 0x0062000608207981 */ /* 0x000ee2000c1e1b00 */
[----:B----4-:R-:W-:-:S03]  /*0dd0*/  DFMA R46, R40, R38, R46 ;  /* 0x00000026282e722b */ /* 0x010fc6000000002e */
[----:B------:R-:W4:Y:S04]  /*0de0*/  LDG.E.64 R38, desc[UR6][R22.64+0x18] ;  /* 0x0000180616267981 */ /* 0x000f28000c1e1b00 */
[----:B------:R-:W4:Y:S04]  /*0df0*/  LDG.E.64 R40, desc[UR6][R26.64+0x6200] ;  /* 0x006200061a287981 */ /* 0x000f28000c1e1b00 */
        /* <DEDUP_REMOVED lines=18> */
[----:B---3--:R-:W-:Y:S01]  /*0f20*/  DFMA R14, R32, R14, R46 ;  /* 0x0000000e200e722b */ /* 0x008fe2000000002e */
[----:B------:R-:W-:Y:S02]  /*0f30*/  MOV R32, UR4 ;  /* 0x0000000400207c02 */ /* 0x000fe40008000f00 */
[----:B------:R-:W3:Y:S01]  /*0f40*/  LDG.E.64 R46, desc[UR6][R12.64+-0x40] ;  /* 0xffffc0060c2e7981 */ /* 0x000ee2000c1e1b00 */
[----:B------:R-:W-:-:S03]  /*0f50*/  MOV R33, UR5 ;  /* 0x0000000500217c02 */ /* 0x000fc60008000f00 */
[----:B------:R-:W2:Y:S01]  /*0f60*/  LDG.E.64 R36, desc[UR6][R36.64+0xc400] ;  /* 0x00c4000624247981 */ /* 0x000ea2000c1e1b00 */
[----:B------:R-:W-:-:S05]  /*0f70*/  IMAD.WIDE.U32 R50, R0, 0x8, R32 ;  /* 0x0000000800327825 */ /* 0x000fca00078e0020 */
[----:B------:R-:W3:Y:S01]  /*0f80*/  LDG.E.64 R22, desc[UR6][R50.64] ;  /* 0x0000000632167981 */ /* 0x000ee2000c1e1b00 */
[----:B------:R-:W-:-:S03]  /*0f90*/  IMAD.WIDE.U32 R32, R6, 0x8, R32 ;  /* 0x0000000806207825 */ /* 0x000fc600078e0020 */
[----:B------:R-:W2:Y:S04]  /*0fa0*/  LDG.E.64 R6, desc[UR6][R12.64+-0x38] ;  /* 0xffffc8060c067981 */ /* 0x000ea8000c1e1b00 */
[----:B------:R-:W2:Y:S01]  /*0fb0*/  LDG.E.64 R32, desc[UR6][R32.64] ;  /* 0x0000000620207981 */ /* 0x000ea2000c1e1b00 */
[----:B----4-:R-:W-:-:S03]  /*0fc0*/  DFMA R14, R38, R40, R14 ;  /* 0x00000028260e722b */ /* 0x010fc6000000000e */
[----:B------:R-:W4:Y:S04]  /*0fd0*/  LDG.E.64 R38, desc[UR6][R12.64+-0x30] ;  /* 0xffffd0060c267981 */ /* 0x000f28000c1e1b00 */
[----:B------:R-:W4:Y:S01]  /*0fe0*/  LDG.E.64 R40, desc[UR6][R12.64+-0x28] ;  /* 0xffffd8060c287981 */ /* 0x000f22000c1e1b00 */
[----:B-----5:R-:W-:-:S03]  /*0ff0*/  DFMA R14, R28, R10, R14 ;  /* 0x0000000a1c0e722b */ /* 0x020fc6000000000e */
[----:B------:R-:W5:Y:S04]  /*1000*/  LDG.E.64 R10, desc[UR6][R12.64+-0x20] ;  /* 0xffffe0060c0a7981 */ /* 0x000f68000c1e1b00 */
[----:B------:R-:W5:Y:S01]  /*1010*/  LDG.E.64 R28, desc[UR6][R12.64+-0x10] ;  /* 0xfffff0060c1c7981 */ /* 0x000f62000c1e1b00 */
[----:B---3--:R-:W-:-:S03]  /*1020*/  DFMA R22, R46, R22, R14 ;  /* 0x000000162e16722b */ /* 0x008fc6000000000e */
[----:B------:R-:W3:Y:S04]  /*1030*/  LDG.E.64 R14, desc[UR6][R12.64+-0x18] ;  /* 0xffffe8060c0e7981 */ /* 0x000ee8000c1e1b00 */
[----:B------:R-:W3:Y:S01]  /*1040*/  LDG.E.64 R46, desc[UR6][R12.64+0x38] ;  /* 0x000038060c2e7981 */ /* 0x000ee2000c1e1b00 */
[----:B--2---:R-:W-:-:S03]  /*1050*/  DFMA R6, R6, R32, R22 ;  /* 0x000000200606722b */ /* 0x004fc60000000016 */
[----:B------:R-:W2:Y:S04]  /*1060*/  LDG.E.64 R22, desc[UR6][R12.64+-0x8] ;  /* 0xfffff8060c167981 */ /* 0x000ea8000c1e1b00 */
[----:B------:R-:W2:Y:S01]  /*1070*/  LDG.E.64 R32, desc[UR6][R12.64] ;  /* 0x000000060c207981 */ /* 0x000ea2000c1e1b00 */
[----:B----4-:R-:W-:-:S03]  /*1080*/  DFMA R6, R38, R18, R6 ;  /* 0x000000122606722b */ /* 0x010fc60000000006 */
[----:B------:R-:W4:Y:S04]  /*1090*/  LDG.E.64 R18, desc[UR6][R12.64+0x8] ;  /* 0x000008060c127981 */ /* 0x000f28000c1e1b00 */
[----:B------:R-:W4:Y:S01]  /*10a0*/  LDG.E.64 R38, desc[UR6][R12.64+0x10] ;  /* 0x000010060c267981 */ /* 0x000f22000c1e1b00 */
[----:B------:R-:W-:-:S03]  /*10b0*/  DFMA R6, R40, R24, R6 ;  /* 0x000000182806722b */ /* 0x000fc60000000006 */
[----:B------:R-:W4:Y:S04]  /*10c0*/  LDG.E.64 R24, desc[UR6][R12.64+0x18] ;  /* 0x000018060c187981 */ /* 0x000f28000c1e1b00 */
[----:B------:R-:W4:Y:S01]  /*10d0*/  LDG.E.64 R40, desc[UR6][R12.64+0x20] ;  /* 0x000020060c287981 */ /* 0x000f22000c1e1b00 */
[----:B-----5:R-:W-:-:S03]  /*10e0*/  DFMA R6, R10, R34, R6 ;  /* 0x000000220a06722b */ /* 0x020fc60000000006 */
[----:B------:R-:W5:Y:S04]  /*10f0*/  LDG.E.64 R10, desc[UR6][R12.64+0x28] ;  /* 0x000028060c0a7981 */ /* 0x000f68000c1e1b00 */
[----:B------:R0:W5:Y:S01]  /*1100*/  LDG.E.64 R34, desc[UR6][R12.64+0x30] ;  /* 0x000030060c227981 */ /* 0x000162000c1e1b00 */
[----:B---3--:R-:W-:Y:S01]  /*1110*/  DFMA R6, R14, R42, R6 ;  /* 0x0000002a0e06722b */ /* 0x008fe20000000006 */
[----:B------:R-:W-:Y:S01]  /*1120*/  UMOV UR4, 0xfefa39ef ;  /* 0xfefa39ef00047882 */ /* 0x000fe20000000000 */
[----:B------:R-:W-:Y:S01]  /*1130*/  UMOV UR5, 0x3fe62e42 ;  /* 0x3fe62e4200057882 */ /* 0x000fe20000000000 */
[----:B0-----:R-:W0:Y:S05]  /*1140*/  LDC.64 R12, c[0x0][0x398] ;  /* 0x0000e600ff0c7b82 */ /* 0x001e2a0000000a00 */
[----:B------:R-:W-:-:S08]  /*1150*/  DFMA R4, R28, R4, R6 ;  /* 0x000000041c04722b */ /* 0x000fd00000000006 */
[----:B--2---:R-:W-:-:S08]  /*1160*/  DFMA R4, R22, R20, R4 ;  /* 0x000000141604722b */ /* 0x004fd00000000004 */
[----:B------:R-:W-:-:S08]  /*1170*/  DFMA R4, R32, R30, R4 ;  /* 0x0000001e2004722b */ /* 0x000fd00000000004 */
[----:B----4-:R-:W-:-:S08]  /*1180*/  DFMA R4, R18, R56, R4 ;  /* 0x000000381204722b */ /* 0x010fd00000000004 */
[----:B------:R-:W-:-:S08]  /*1190*/  DFMA R4, R38, R8, R4 ;  /* 0x000000082604722b */ /* 0x000fd00000000004 */
[----:B------:R-:W-:-:S08]  /*11a0*/  DFMA R4, R24, R26, R4 ;  /* 0x0000001a1804722b */ /* 0x000fd00000000004 */
[----:B------:R-:W-:Y:S01]  /*11b0*/  DFMA R4, R40, R48, R4 ;  /* 0x000000302804722b */ /* 0x000fe20000000004 */
[----:B------:R-:W-:Y:S01]  /*11c0*/  HFMA2 R7, -RZ, RZ, 1.9912109375, 0.00128841400146484375 ;  /* 0x3ff71547ff077431 */ /* 0x000fe200000001ff */
[----:B------:R-:W-:Y:S01]  /*11d0*/  MOV R6, 0x652b82fe ;  /* 0x652b82fe00067802 */ /* 0x000fe20000000f00 */
[----:B------:R-:W-:Y:S05]  /*11e0*/  BSSY.RECONVERGENT B0, `(.L_x_32) ;  /* 0x000003b000007945 */ /* 0x000fea0003800200 */
[----:B-----5:R-:W-:-:S08]  /*11f0*/  DFMA R4, R10, R16, R4 ;  /* 0x000000100a04722b */ /* 0x020fd00000000004 */
[----:B------:R-:W-:-:S08]  /*1200*/  DFMA R4, R34, R44, R4 ;  /* 0x0000002c2204722b */ /* 0x000fd00000000004 */
[----:B------:R-:W-:-:S08]  /*1210*/  DFMA R4, R46, R36, R4 ;  /* 0x000000242e04722b */ /* 0x000fd00000000004 */
[----:B------:R-:W-:-:S08]  /*1220*/  DFMA R6, R4, R6, 6.75539944105574400000e+15 ;  /* 0x433800000406742b */ /* 0x000fd00000000006 */
[----:B------:R-:W-:-:S08]  /*1230*/  DADD R8, R6, -6.75539944105574400000e+15 ;  /* 0xc338000006087429 */ /* 0x000fd00000000000 */
[----:B------:R-:W-:Y:S01]  /*1240*/  DFMA R10, R8, -UR4, R4 ;  /* 0x80000004080a7c2b */ /* 0x000fe20008000004 */
[----:B------:R-:W-:Y:S01]  /*1250*/  UMOV UR4, 0x3b39803f ;  /* 0x3b39803f00047882 */ /* 0x000fe20000000000 */
[----:B------:R-:W-:-:S06]  /*1260*/  UMOV UR5, 0x3c7abc9e ;  /* 0x3c7abc9e00057882 */ /* 0x000fcc0000000000 */
[----:B------:R-:W-:Y:S01]  /*1270*/  DFMA R10, R8, -UR4, R10 ;  /* 0x80000004080a7c2b */ /* 0x000fe2000800000a */
[----:B------:R-:W-:Y:S01]  /*1280*/  HFMA2 R9, -RZ, RZ, 1.642578125, -0.00021207332611083984375 ;  /* 0x3e928af3ff097431 */ /* 0x000fe200000001ff */
[----:B------:R-:W-:Y:S01]  /*1290*/  MOV R8, 0xfca213ea ;  /* 0xfca213ea00087802 */ /* 0x000fe20000000f00 */
[----:B------:R-:W-:Y:S01]  /*12a0*/  UMOV UR4, 0x69ce2bdf ;  /* 0x69ce2bdf00047882 */ /* 0x000fe20000000000 */
[----:B------:R-:W-:-:S04]  /*12b0*/  UMOV UR5, 0x3e5ade15 ;  /* 0x3e5ade1500057882 */ /* 0x000fc80000000000 */
        /* <DEDUP_REMOVED lines=25> */
[----:B------:R-:W-:-:S07]  /*1450*/  FSETP.GEU.AND P0, PT, |R5|, 4.1917929649353027344, PT ;  /* 0x4086232b0500780b */ /* 0x000fce0003f0e200 */
[----:B------:R-:W-:-:S08]  /*1460*/  DFMA R8, R10, R8, 1 ;  /* 0x3ff000000a08742b */ /* 0x000fd00000000008 */
[----:B------:R-:W-:Y:S01]  /*1470*/  DFMA R8, R10, R8, 1 ;  /* 0x3ff000000a08742b */ /* 0x000fe20000000008 */
[----:B------:R-:W-:-:S04]  /*1480*/  IMAD R11, R3, 0xc4, R0 ;  /* 0x000000c4030b7824 */ /* 0x000fc800078e0200 */
[----:B0-----:R-:W-:-:S05]  /*1490*/  IMAD.WIDE R10, R11, 0x8, R12 ;  /* 0x000000080b0a7825 */ /* 0x001fca00078e020c */
[----:B------:R-:W-:Y:S02]  /*14a0*/  LEA R3, R6, R9, 0x14 ;  /* 0x0000000906037211 */ /* 0x000fe400078ea0ff */
[----:B------:R-:W-:Y:S01]  /*14b0*/  MOV R2, R8 ;  /* 0x0000000800027202 */ /* 0x000fe20000000f00 */
[----:B------:R-:W-:Y:S06]  /*14c0*/  @!P0 BRA `(.L_x_33) ;  /* 0x0000000000308947 */ /* 0x000fec0003800000 */
[----:B------:R-:W-:Y:S01]  /*14d0*/  FSETP.GEU.AND P1, PT, |R5|, 4.2275390625, PT ;  /* 0x408748000500780b */ /* 0x000fe20003f2e200 */
[C---:B------:R-:W-:Y:S02]  /*14e0*/  DADD R2, R4.reuse, +INF ;  /* 0x7ff0000004027429 */ /* 0x040fe40000000000 */
[----:B------:R-:W-:-:S08]  /*14f0*/  DSETP.GEU.AND P0, PT, R4, RZ, PT ;  /* 0x000000ff0400722a */ /* 0x000fd00003f0e000 */
[----:B------:R-:W-:Y:S02]  /*1500*/  FSEL R2, R2, RZ, P0 ;  /* 0x000000ff02027208 */ /* 0x000fe40000000000 */
[----:B------:R-:W-:Y:S02]  /*1510*/  @!P1 LEA.HI R0, R6, R6, RZ, 0x1 ;  /* 0x0000000606009211 */ /* 0x000fe400078f08ff */
[----:B------:R-:W-:Y:S02]  /*1520*/  FSEL R3, R3, RZ, P0 ;  /* 0x000000ff03037208 */ /* 0x000fe40000000000 */
[----:B------:R-:W-:-:S04]  /*1530*/  @!P1 SHF.R.S32.HI R5, RZ, 0x1, R0 ;  /* 0x00000001ff059819 */ /* 0x000fc80000011400 */
[----:B------:R-:W-:Y:S02]  /*1540*/  @!P1 IADD3 R4, PT, PT, R6, -R5, RZ ;  /* 0x8000000506049210 */ /* 0x000fe40007ffe0ff */
[----:B------:R-:W-:Y:S02]  /*1550*/  @!P1 LEA R9, R5, R9, 0x14 ;  /* 0x0000000905099211 */ /* 0x000fe400078ea0ff */
[----:B------:R-:W-:Y:S02]  /*1560*/  @!P1 LEA R5, R4, 0x3ff00000, 0x14 ;  /* 0x3ff0000004059811 */ /* 0x000fe400078ea0ff */
[----:B------:R-:W-:-:S06]  /*1570*/  @!P1 MOV R4, RZ ;  /* 0x000000ff00049202 */ /* 0x000fcc0000000f00 */
[----:B------:R-:W-:-:S11]  /*1580*/  @!P1 DMUL R2, R8, R4 ;  /* 0x0000000408029228 */ /* 0x000fd60000000000 */
.L_x_33:
[----:B------:R-:W-:Y:S05]  /*1590*/  BSYNC.RECONVERGENT B0 ;  /* 0x0000000000007941 */ /* 0x000fea0003800200 */
.L_x_32:
[----:B------:R-:W-:Y:S01]  /*15a0*/  STG.E.64 desc[UR6][R10.64], R2 ;  /* 0x000000020a007986 */ /* 0x000fe2000c101b06 */
[----:B------:R-:W-:Y:S05]  /*15b0*/  EXIT ;  /* 0x000000000000794d */ /* 0x000fea0003800000 */
.L_x_34:
        /* <DEDUP_REMOVED lines=12> */
.L_x_38:


//--------------------- .nv.shared.reserved.0     --------------------------
	.section	.nv.shared.reserved.0,"aw",@nobits
	.weak		__nv_reservedSMEM_offset_0_alias
	.size		__nv_reservedSMEM_offset_0_alias, 0, 64
	.other		__nv_reservedSMEM_offset_0_alias,@"STO_CUDA_RESERVED_SHARED STV_DEFAULT"
__nv_reservedSMEM_offset_0_alias:
	.zero		0
	.zero		64


//--------------------- .nv.constant0._Z15matrixmult_QK_VPdS_S_ --------------------------
	.section	.nv.constant0._Z15matrixmult_QK_VPdS_S_,"a",@progbits
	.sectionflags	@""
	.align	4
.nv.constant0._Z15matrixmult_QK_VPdS_S_:
	.zero		920


//--------------------- .nv.constant0._Z7softmaxPdS_ --------------------------
	.section	.nv.constant0._Z7softmaxPdS_,"a",@progbits
	.sectionflags	@""
	.align	4
.nv.constant0._Z7softmaxPdS_:
	.zero		912


//--------------------- .nv.constant0._Z14matrixmult_Q_KPdS_S_S_ --------------------------
	.section	.nv.constant0._Z14matrixmult_Q_KPdS_S_S_,"a",@progbits
	.sectionflags	@""
	.align	4
.nv.constant0._Z14matrixmult_Q_KPdS_S_S_:
	.zero		928


//--------------------- SYMBOLS --------------------------

	.type		.nv.reservedSmem.offset0,@object
	.size		.nv.reservedSmem.offset0,0x4
